//
// Generated by NVIDIA NVVM Compiler
//
// Compiler Build ID: CL-36424714
// Cuda compilation tools, release 13.0, V13.0.88
// Based on NVVM 20.0.0
//

.version 9.0
.target sm_100
.address_size 64

	// .globl	_Z19matrix_mul_syn_currPiPKbPKaS_ii
.global .align 4 .b8 precalc_xorwow_matrix[102400];
.global .align 4 .b8 precalc_xorwow_offset_matrix[102400];
.global .align 4 .b8 mrg32k3aM1[2304];
.global .align 4 .b8 mrg32k3aM2[2304];
.global .align 4 .b8 mrg32k3aM1SubSeq[2016];
.global .align 4 .b8 mrg32k3aM2SubSeq[2016];
.global .align 4 .b8 mrg32k3aM1Seq[2304];
.global .align 4 .b8 mrg32k3aM2Seq[2304];
.const .align 8 .b8 __cr_lgamma_table[72];

.visible .entry _Z19matrix_mul_syn_currPiPKbPKaS_ii(
	.param .u64 .ptr .align 1 _Z19matrix_mul_syn_currPiPKbPKaS_ii_param_0,
	.param .u64 .ptr .align 1 _Z19matrix_mul_syn_currPiPKbPKaS_ii_param_1,
	.param .u64 .ptr .align 1 _Z19matrix_mul_syn_currPiPKbPKaS_ii_param_2,
	.param .u64 .ptr .align 1 _Z19matrix_mul_syn_currPiPKbPKaS_ii_param_3,
	.param .u32 _Z19matrix_mul_syn_currPiPKbPKaS_ii_param_4,
	.param .u32 _Z19matrix_mul_syn_currPiPKbPKaS_ii_param_5
)
{
	.reg .pred 	%p<5>;
	.reg .b16 	%rs<2>;
	.reg .b32 	%r<17>;
	.reg .b64 	%rd<17>;

	ld.param.u64 	%rd1, [_Z19matrix_mul_syn_currPiPKbPKaS_ii_param_0];
	ld.param.u64 	%rd2, [_Z19matrix_mul_syn_currPiPKbPKaS_ii_param_1];
	ld.param.u64 	%rd3, [_Z19matrix_mul_syn_currPiPKbPKaS_ii_param_2];
	ld.param.u64 	%rd4, [_Z19matrix_mul_syn_currPiPKbPKaS_ii_param_3];
	ld.param.u32 	%r4, [_Z19matrix_mul_syn_currPiPKbPKaS_ii_param_4];
	ld.param.u32 	%r5, [_Z19matrix_mul_syn_currPiPKbPKaS_ii_param_5];
	mov.u32 	%r6, %ctaid.y;
	mov.u32 	%r7, %ntid.y;
	mov.u32 	%r8, %tid.y;
	mad.lo.s32 	%r9, %r6, %r7, %r8;
	mov.u32 	%r10, %ctaid.x;
	mov.u32 	%r11, %ntid.x;
	mov.u32 	%r12, %tid.x;
	mad.lo.s32 	%r2, %r10, %r11, %r12;
	setp.ge.s32 	%p1, %r2, %r4;
	setp.ge.s32 	%p2, %r9, %r5;
	or.pred  	%p3, %p1, %p2;
	@%p3 bra 	$L__BB0_3;
	cvta.to.global.u64 	%rd5, %rd2;
	cvt.s64.s32 	%rd6, %r2;
	add.s64 	%rd7, %rd5, %rd6;
	ld.global.u8 	%rs1, [%rd7];
	setp.eq.s16 	%p4, %rs1, 0;
	@%p4 bra 	$L__BB0_3;
	mad.lo.s32 	%r13, %r5, %r2, %r9;
	cvt.s64.s32 	%rd8, %r13;
	cvta.to.global.u64 	%rd9, %rd4;
	mul.wide.s32 	%rd10, %r13, 4;
	add.s64 	%rd11, %rd9, %rd10;
	ld.global.u32 	%r14, [%rd11];
	cvta.to.global.u64 	%rd12, %rd1;
	mul.wide.s32 	%rd13, %r14, 4;
	add.s64 	%rd14, %rd12, %rd13;
	cvta.to.global.u64 	%rd15, %rd3;
	add.s64 	%rd16, %rd15, %rd8;
	ld.global.s8 	%r15, [%rd16];
	atom.global.add.u32 	%r16, [%rd14], %r15;
$L__BB0_3:
	ret;

}
	// .globl	_Z15synapse_currentPiPKbPKaS_ii
.visible .entry _Z15synapse_currentPiPKbPKaS_ii(
	.param .u64 .ptr .align 1 _Z15synapse_currentPiPKbPKaS_ii_param_0,
	.param .u64 .ptr .align 1 _Z15synapse_currentPiPKbPKaS_ii_param_1,
	.param .u64 .ptr .align 1 _Z15synapse_currentPiPKbPKaS_ii_param_2,
	.param .u64 .ptr .align 1 _Z15synapse_currentPiPKbPKaS_ii_param_3,
	.param .u32 _Z15synapse_currentPiPKbPKaS_ii_param_4,
	.param .u32 _Z15synapse_currentPiPKbPKaS_ii_param_5
)
{
	.reg .pred 	%p<13>;
	.reg .b16 	%rs<2>;
	.reg .b32 	%r<126>;
	.reg .b64 	%rd<88>;

	ld.param.u64 	%rd6, [_Z15synapse_currentPiPKbPKaS_ii_param_0];
	ld.param.u64 	%rd4, [_Z15synapse_currentPiPKbPKaS_ii_param_1];
	ld.param.u64 	%rd7, [_Z15synapse_currentPiPKbPKaS_ii_param_3];
	ld.param.u32 	%r24, [_Z15synapse_currentPiPKbPKaS_ii_param_4];
	ld.param.u32 	%r23, [_Z15synapse_currentPiPKbPKaS_ii_param_5];
	cvta.to.global.u64 	%rd1, %rd6;
	cvta.to.global.u64 	%rd2, %rd7;
	mov.u32 	%r25, %ctaid.x;
	mov.u32 	%r26, %ntid.x;
	mov.u32 	%r27, %tid.x;
	mad.lo.s32 	%r1, %r25, %r26, %r27;
	setp.ge.s32 	%p1, %r1, %r24;
	@%p1 bra 	$L__BB1_14;
	cvta.to.global.u64 	%rd8, %rd4;
	cvt.s64.s32 	%rd9, %r1;
	add.s64 	%rd10, %rd8, %rd9;
	ld.global.u8 	%rs1, [%rd10];
	setp.ne.s16 	%p2, %rs1, 1;
	setp.lt.s32 	%p3, %r23, 1;
	or.pred  	%p4, %p2, %p3;
	@%p4 bra 	$L__BB1_14;
	mul.lo.s32 	%r2, %r23, %r1;
	setp.lt.u32 	%p5, %r23, 16;
	mov.b32 	%r122, 0;
	@%p5 bra 	$L__BB1_5;
	and.b32  	%r122, %r23, 2147483632;
	neg.s32 	%r120, %r122;
	mov.u32 	%r119, %r2;
$L__BB1_4:
	.pragma "nounroll";
	ld.param.u64 	%rd86, [_Z15synapse_currentPiPKbPKaS_ii_param_2];
	cvt.s64.s32 	%rd11, %r119;
	mul.wide.s32 	%rd12, %r119, 4;
	add.s64 	%rd13, %rd2, %rd12;
	cvta.to.global.u64 	%rd14, %rd86;
	add.s64 	%rd15, %rd14, %rd11;
	ld.global.u32 	%r30, [%rd13];
	mul.wide.s32 	%rd16, %r30, 4;
	add.s64 	%rd17, %rd1, %rd16;
	ld.global.s8 	%r31, [%rd15];
	atom.global.add.u32 	%r32, [%rd17], %r31;
	ld.global.u32 	%r33, [%rd13+4];
	mul.wide.s32 	%rd18, %r33, 4;
	add.s64 	%rd19, %rd1, %rd18;
	ld.global.s8 	%r34, [%rd15+1];
	atom.global.add.u32 	%r35, [%rd19], %r34;
	ld.global.u32 	%r36, [%rd13+8];
	mul.wide.s32 	%rd20, %r36, 4;
	add.s64 	%rd21, %rd1, %rd20;
	ld.global.s8 	%r37, [%rd15+2];
	atom.global.add.u32 	%r38, [%rd21], %r37;
	ld.global.u32 	%r39, [%rd13+12];
	mul.wide.s32 	%rd22, %r39, 4;
	add.s64 	%rd23, %rd1, %rd22;
	ld.global.s8 	%r40, [%rd15+3];
	atom.global.add.u32 	%r41, [%rd23], %r40;
	ld.global.u32 	%r42, [%rd13+16];
	mul.wide.s32 	%rd24, %r42, 4;
	add.s64 	%rd25, %rd1, %rd24;
	ld.global.s8 	%r43, [%rd15+4];
	atom.global.add.u32 	%r44, [%rd25], %r43;
	ld.global.u32 	%r45, [%rd13+20];
	mul.wide.s32 	%rd26, %r45, 4;
	add.s64 	%rd27, %rd1, %rd26;
	ld.global.s8 	%r46, [%rd15+5];
	atom.global.add.u32 	%r47, [%rd27], %r46;
	ld.global.u32 	%r48, [%rd13+24];
	mul.wide.s32 	%rd28, %r48, 4;
	add.s64 	%rd29, %rd1, %rd28;
	ld.global.s8 	%r49, [%rd15+6];
	atom.global.add.u32 	%r50, [%rd29], %r49;
	ld.global.u32 	%r51, [%rd13+28];
	mul.wide.s32 	%rd30, %r51, 4;
	add.s64 	%rd31, %rd1, %rd30;
	ld.global.s8 	%r52, [%rd15+7];
	atom.global.add.u32 	%r53, [%rd31], %r52;
	ld.global.u32 	%r54, [%rd13+32];
	mul.wide.s32 	%rd32, %r54, 4;
	add.s64 	%rd33, %rd1, %rd32;
	ld.global.s8 	%r55, [%rd15+8];
	atom.global.add.u32 	%r56, [%rd33], %r55;
	ld.global.u32 	%r57, [%rd13+36];
	mul.wide.s32 	%rd34, %r57, 4;
	add.s64 	%rd35, %rd1, %rd34;
	ld.global.s8 	%r58, [%rd15+9];
	atom.global.add.u32 	%r59, [%rd35], %r58;
	ld.global.u32 	%r60, [%rd13+40];
	mul.wide.s32 	%rd36, %r60, 4;
	add.s64 	%rd37, %rd1, %rd36;
	ld.global.s8 	%r61, [%rd15+10];
	atom.global.add.u32 	%r62, [%rd37], %r61;
	ld.global.u32 	%r63, [%rd13+44];
	mul.wide.s32 	%rd38, %r63, 4;
	add.s64 	%rd39, %rd1, %rd38;
	ld.global.s8 	%r64, [%rd15+11];
	atom.global.add.u32 	%r65, [%rd39], %r64;
	ld.global.u32 	%r66, [%rd13+48];
	mul.wide.s32 	%rd40, %r66, 4;
	add.s64 	%rd41, %rd1, %rd40;
	ld.global.s8 	%r67, [%rd15+12];
	atom.global.add.u32 	%r68, [%rd41], %r67;
	ld.global.u32 	%r69, [%rd13+52];
	mul.wide.s32 	%rd42, %r69, 4;
	add.s64 	%rd43, %rd1, %rd42;
	ld.global.s8 	%r70, [%rd15+13];
	atom.global.add.u32 	%r71, [%rd43], %r70;
	ld.global.u32 	%r72, [%rd13+56];
	mul.wide.s32 	%rd44, %r72, 4;
	add.s64 	%rd45, %rd1, %rd44;
	ld.global.s8 	%r73, [%rd15+14];
	atom.global.add.u32 	%r74, [%rd45], %r73;
	ld.global.u32 	%r75, [%rd13+60];
	mul.wide.s32 	%rd46, %r75, 4;
	add.s64 	%rd47, %rd1, %rd46;
	ld.global.s8 	%r76, [%rd15+15];
	atom.global.add.u32 	%r77, [%rd47], %r76;
	add.s32 	%r120, %r120, 16;
	add.s32 	%r119, %r119, 16;
	setp.ne.s32 	%p6, %r120, 0;
	@%p6 bra 	$L__BB1_4;
$L__BB1_5:
	and.b32  	%r10, %r23, 15;
	setp.eq.s32 	%p7, %r10, 0;
	@%p7 bra 	$L__BB1_14;
	ld.param.u64 	%rd87, [_Z15synapse_currentPiPKbPKaS_ii_param_2];
	cvta.to.global.u64 	%rd3, %rd87;
	and.b32  	%r11, %r23, 7;
	setp.lt.u32 	%p8, %r10, 8;
	@%p8 bra 	$L__BB1_8;
	add.s32 	%r78, %r122, %r2;
	cvt.s64.s32 	%rd48, %r78;
	mul.wide.s32 	%rd49, %r78, 4;
	add.s64 	%rd50, %rd2, %rd49;
	ld.global.u32 	%r79, [%rd50];
	mul.wide.s32 	%rd51, %r79, 4;
	add.s64 	%rd52, %rd1, %rd51;
	add.s64 	%rd53, %rd3, %rd48;
	ld.global.s8 	%r80, [%rd53];
	atom.global.add.u32 	%r81, [%rd52], %r80;
	ld.global.u32 	%r82, [%rd50+4];
	mul.wide.s32 	%rd54, %r82, 4;
	add.s64 	%rd55, %rd1, %rd54;
	ld.global.s8 	%r83, [%rd53+1];
	atom.global.add.u32 	%r84, [%rd55], %r83;
	ld.global.u32 	%r85, [%rd50+8];
	mul.wide.s32 	%rd56, %r85, 4;
	add.s64 	%rd57, %rd1, %rd56;
	ld.global.s8 	%r86, [%rd53+2];
	atom.global.add.u32 	%r87, [%rd57], %r86;
	ld.global.u32 	%r88, [%rd50+12];
	mul.wide.s32 	%rd58, %r88, 4;
	add.s64 	%rd59, %rd1, %rd58;
	ld.global.s8 	%r89, [%rd53+3];
	atom.global.add.u32 	%r90, [%rd59], %r89;
	ld.global.u32 	%r91, [%rd50+16];
	mul.wide.s32 	%rd60, %r91, 4;
	add.s64 	%rd61, %rd1, %rd60;
	ld.global.s8 	%r92, [%rd53+4];
	atom.global.add.u32 	%r93, [%rd61], %r92;
	ld.global.u32 	%r94, [%rd50+20];
	mul.wide.s32 	%rd62, %r94, 4;
	add.s64 	%rd63, %rd1, %rd62;
	ld.global.s8 	%r95, [%rd53+5];
	atom.global.add.u32 	%r96, [%rd63], %r95;
	ld.global.u32 	%r97, [%rd50+24];
	mul.wide.s32 	%rd64, %r97, 4;
	add.s64 	%rd65, %rd1, %rd64;
	ld.global.s8 	%r98, [%rd53+6];
	atom.global.add.u32 	%r99, [%rd65], %r98;
	ld.global.u32 	%r100, [%rd50+28];
	mul.wide.s32 	%rd66, %r100, 4;
	add.s64 	%rd67, %rd1, %rd66;
	ld.global.s8 	%r101, [%rd53+7];
	atom.global.add.u32 	%r102, [%rd67], %r101;
	add.s32 	%r122, %r122, 8;
$L__BB1_8:
	setp.eq.s32 	%p9, %r11, 0;
	@%p9 bra 	$L__BB1_14;
	and.b32  	%r14, %r23, 3;
	setp.lt.u32 	%p10, %r11, 4;
	@%p10 bra 	$L__BB1_11;
	add.s32 	%r103, %r122, %r2;
	cvt.s64.s32 	%rd68, %r103;
	mul.wide.s32 	%rd69, %r103, 4;
	add.s64 	%rd70, %rd2, %rd69;
	ld.global.u32 	%r104, [%rd70];
	mul.wide.s32 	%rd71, %r104, 4;
	add.s64 	%rd72, %rd1, %rd71;
	add.s64 	%rd73, %rd3, %rd68;
	ld.global.s8 	%r105, [%rd73];
	atom.global.add.u32 	%r106, [%rd72], %r105;
	ld.global.u32 	%r107, [%rd70+4];
	mul.wide.s32 	%rd74, %r107, 4;
	add.s64 	%rd75, %rd1, %rd74;
	ld.global.s8 	%r108, [%rd73+1];
	atom.global.add.u32 	%r109, [%rd75], %r108;
	ld.global.u32 	%r110, [%rd70+8];
	mul.wide.s32 	%rd76, %r110, 4;
	add.s64 	%rd77, %rd1, %rd76;
	ld.global.s8 	%r111, [%rd73+2];
	atom.global.add.u32 	%r112, [%rd77], %r111;
	ld.global.u32 	%r113, [%rd70+12];
	mul.wide.s32 	%rd78, %r113, 4;
	add.s64 	%rd79, %rd1, %rd78;
	ld.global.s8 	%r114, [%rd73+3];
	atom.global.add.u32 	%r115, [%rd79], %r114;
	add.s32 	%r122, %r122, 4;
$L__BB1_11:
	setp.eq.s32 	%p11, %r14, 0;
	@%p11 bra 	$L__BB1_14;
	add.s32 	%r125, %r122, %r2;
	neg.s32 	%r124, %r14;
$L__BB1_13:
	.pragma "nounroll";
	cvt.s64.s32 	%rd80, %r125;
	add.s64 	%rd81, %rd3, %rd80;
	mul.wide.s32 	%rd82, %r125, 4;
	add.s64 	%rd83, %rd2, %rd82;
	ld.global.u32 	%r116, [%rd83];
	mul.wide.s32 	%rd84, %r116, 4;
	add.s64 	%rd85, %rd1, %rd84;
	ld.global.s8 	%r117, [%rd81];
	atom.global.add.u32 	%r118, [%rd85], %r117;
	add.s32 	%r125, %r125, 1;
	add.s32 	%r124, %r124, 1;
	setp.ne.s32 	%p12, %r124, 0;
	@%p12 bra 	$L__BB1_13;
$L__BB1_14:
	ret;

}
	// .globl	_Z13update_neuronPfS_S_PiS_S_iiiifi
.visible .entry _Z13update_neuronPfS_S_PiS_S_iiiifi(
	.param .u64 .ptr .align 1 _Z13update_neuronPfS_S_PiS_S_iiiifi_param_0,
	.param .u64 .ptr .align 1 _Z13update_neuronPfS_S_PiS_S_iiiifi_param_1,
	.param .u64 .ptr .align 1 _Z13update_neuronPfS_S_PiS_S_iiiifi_param_2,
	.param .u64 .ptr .align 1 _Z13update_neuronPfS_S_PiS_S_iiiifi_param_3,
	.param .u64 .ptr .align 1 _Z13update_neuronPfS_S_PiS_S_iiiifi_param_4,
	.param .u64 .ptr .align 1 _Z13update_neuronPfS_S_PiS_S_iiiifi_param_5,
	.param .u32 _Z13update_neuronPfS_S_PiS_S_iiiifi_param_6,
	.param .u32 _Z13update_neuronPfS_S_PiS_S_iiiifi_param_7,
	.param .u32 _Z13update_neuronPfS_S_PiS_S_iiiifi_param_8,
	.param .u32 _Z13update_neuronPfS_S_PiS_S_iiiifi_param_9,
	.param .f32 _Z13update_neuronPfS_S_PiS_S_iiiifi_param_10,
	.param .u32 _Z13update_neuronPfS_S_PiS_S_iiiifi_param_11
)
{
	.reg .pred 	%p<3>;
	.reg .b32 	%r<13>;
	.reg .b32 	%f<17>;
	.reg .b64 	%rd<23>;

	ld.param.u64 	%rd4, [_Z13update_neuronPfS_S_PiS_S_iiiifi_param_1];
	ld.param.u64 	%rd6, [_Z13update_neuronPfS_S_PiS_S_iiiifi_param_3];
	ld.param.u64 	%rd7, [_Z13update_neuronPfS_S_PiS_S_iiiifi_param_4];
	ld.param.u64 	%rd8, [_Z13update_neuronPfS_S_PiS_S_iiiifi_param_5];
	ld.param.u32 	%r2, [_Z13update_neuronPfS_S_PiS_S_iiiifi_param_6];
	ld.param.u32 	%r3, [_Z13update_neuronPfS_S_PiS_S_iiiifi_param_7];
	ld.param.u32 	%r4, [_Z13update_neuronPfS_S_PiS_S_iiiifi_param_8];
	ld.param.u32 	%r5, [_Z13update_neuronPfS_S_PiS_S_iiiifi_param_9];
	ld.param.f32 	%f1, [_Z13update_neuronPfS_S_PiS_S_iiiifi_param_10];
	ld.param.u32 	%r6, [_Z13update_neuronPfS_S_PiS_S_iiiifi_param_11];
	mov.u32 	%r7, %ctaid.x;
	mov.u32 	%r8, %ntid.x;
	mov.u32 	%r9, %tid.x;
	mad.lo.s32 	%r1, %r7, %r8, %r9;
	setp.ge.s32 	%p1, %r1, %r2;
	@%p1 bra 	$L__BB2_3;
	ld.param.u64 	%rd22, [_Z13update_neuronPfS_S_PiS_S_iiiifi_param_2];
	ld.param.u64 	%rd21, [_Z13update_neuronPfS_S_PiS_S_iiiifi_param_0];
	cvta.to.global.u64 	%rd9, %rd6;
	cvta.to.global.u64 	%rd10, %rd21;
	cvta.to.global.u64 	%rd11, %rd8;
	cvta.to.global.u64 	%rd12, %rd4;
	cvta.to.global.u64 	%rd13, %rd7;
	cvta.to.global.u64 	%rd14, %rd22;
	mul.wide.s32 	%rd15, %r1, 4;
	add.s64 	%rd1, %rd9, %rd15;
	mov.b32 	%r10, 0;
	st.global.u32 	[%rd1], %r10;
	add.s64 	%rd16, %rd11, %rd15;
	ld.global.f32 	%f2, [%rd16];
	add.s64 	%rd2, %rd10, %rd15;
	ld.global.f32 	%f3, [%rd2];
	cvt.rn.f32.s32 	%f4, %r3;
	sub.f32 	%f5, %f3, %f4;
	add.s64 	%rd17, %rd12, %rd15;
	ld.global.f32 	%f6, [%rd17];
	mul.f32 	%f7, %f2, %f5;
	sub.f32 	%f8, %f6, %f7;
	mul.f32 	%f9, %f1, %f8;
	add.s64 	%rd18, %rd13, %rd15;
	ld.global.f32 	%f10, [%rd18];
	div.rn.f32 	%f11, %f9, %f10;
	mad.lo.s32 	%r11, %r6, %r2, %r1;
	mul.wide.s32 	%rd19, %r11, 4;
	add.s64 	%rd20, %rd14, %rd19;
	ld.global.f32 	%f12, [%rd20];
	add.f32 	%f13, %f12, %f11;
	add.f32 	%f14, %f3, %f13;
	st.global.f32 	[%rd2], %f14;
	cvt.rn.f32.s32 	%f15, %r4;
	setp.leu.f32 	%p2, %f14, %f15;
	@%p2 bra 	$L__BB2_3;
	cvt.rn.f32.s32 	%f16, %r5;
	st.global.f32 	[%rd2], %f16;
	mov.b32 	%r12, 1;
	st.global.u32 	[%rd1], %r12;
$L__BB2_3:
	ret;

}
	// .globl	_Z12init_neuronsPfS_Pii
.visible .entry _Z12init_neuronsPfS_Pii(
	.param .u64 .ptr .align 1 _Z12init_neuronsPfS_Pii_param_0,
	.param .u64 .ptr .align 1 _Z12init_neuronsPfS_Pii_param_1,
	.param .u64 .ptr .align 1 _Z12init_neuronsPfS_Pii_param_2,
	.param .u32 _Z12init_neuronsPfS_Pii_param_3
)
{
	.reg .pred 	%p<2>;
	.reg .b32 	%r<8>;
	.reg .b64 	%rd<11>;

	ld.param.u64 	%rd1, [_Z12init_neuronsPfS_Pii_param_0];
	ld.param.u64 	%rd2, [_Z12init_neuronsPfS_Pii_param_1];
	ld.param.u64 	%rd3, [_Z12init_neuronsPfS_Pii_param_2];
	ld.param.u32 	%r2, [_Z12init_neuronsPfS_Pii_param_3];
	mov.u32 	%r3, %ctaid.x;
	mov.u32 	%r4, %ntid.x;
	mov.u32 	%r5, %tid.x;
	mad.lo.s32 	%r1, %r3, %r4, %r5;
	setp.ge.s32 	%p1, %r1, %r2;
	@%p1 bra 	$L__BB3_2;
	cvta.to.global.u64 	%rd4, %rd1;
	cvta.to.global.u64 	%rd5, %rd2;
	cvta.to.global.u64 	%rd6, %rd3;
	mul.wide.s32 	%rd7, %r1, 4;
	add.s64 	%rd8, %rd4, %rd7;
	mov.b32 	%r6, -1031012352;
	st.global.u32 	[%rd8], %r6;
	add.s64 	%rd9, %rd5, %rd7;
	mov.b32 	%r7, 0;
	st.global.u32 	[%rd9], %r7;
	add.s64 	%rd10, %rd6, %rd7;
	st.global.u32 	[%rd10], %r7;
$L__BB3_2:
	ret;

}
	// .globl	_Z15define_synapsesPffffiii
.visible .entry _Z15define_synapsesPffffiii(
	.param .u64 .ptr .align 1 _Z15define_synapsesPffffiii_param_0,
	.param .f32 _Z15define_synapsesPffffiii_param_1,
	.param .f32 _Z15define_synapsesPffffiii_param_2,
	.param .f32 _Z15define_synapsesPffffiii_param_3,
	.param .u32 _Z15define_synapsesPffffiii_param_4,
	.param .u32 _Z15define_synapsesPffffiii_param_5,
	.param .u32 _Z15define_synapsesPffffiii_param_6
)
{
	.local .align 8 .b8 	__local_depot4[48];
	.reg .b64 	%SP;
	.reg .b64 	%SPL;
	.reg .pred 	%p<134>;
	.reg .b32 	%r<2399>;
	.reg .b32 	%f<14>;
	.reg .b64 	%rd<53>;

	mov.u64 	%SPL, __local_depot4;
	ld.param.u64 	%rd19, [_Z15define_synapsesPffffiii_param_0];
	ld.param.f32 	%f2, [_Z15define_synapsesPffffiii_param_2];
	ld.param.f32 	%f3, [_Z15define_synapsesPffffiii_param_3];
	ld.param.u32 	%r1079, [_Z15define_synapsesPffffiii_param_4];
	ld.param.u32 	%r1080, [_Z15define_synapsesPffffiii_param_5];
	ld.param.u32 	%r1081, [_Z15define_synapsesPffffiii_param_6];
	cvta.to.global.u64 	%rd1, %rd19;
	mul.lo.s32 	%r1, %r1080, %r1079;
	add.s32 	%r1082, %r1081, %r1;
	mov.u32 	%r1083, %ctaid.x;
	mov.u32 	%r1084, %ntid.x;
	mov.u32 	%r1085, %tid.x;
	mad.lo.s32 	%r3, %r1083, %r1084, %r1085;
	mov.u32 	%r1086, %ctaid.y;
	mov.u32 	%r1087, %ntid.y;
	mov.u32 	%r1088, %tid.y;
	mad.lo.s32 	%r1089, %r1086, %r1087, %r1088;
	max.s32 	%r1090, %r3, %r1089;
	setp.ge.s32 	%p1, %r1090, %r1082;
	@%p1 bra 	$L__BB4_241;
	add.u64 	%rd2, %SPL, 0;
	mad.lo.s32 	%r5, %r1082, %r3, %r1089;
	mov.b32 	%r2135, 1478573778;
	mov.b32 	%r1093, 716983765;
	st.local.v2.u32 	[%rd2], {%r1093, %r2135};
	mov.b32 	%r1094, -123459836;
	mov.b32 	%r1095, 1163863128;
	st.local.v2.u32 	[%rd2+8], {%r1095, %r1094};
	mov.b32 	%r2131, 1360900310;
	mov.b32 	%r1096, -589760388;
	st.local.v2.u32 	[%rd2+16], {%r1096, %r2131};
	setp.eq.s32 	%p2, %r3, 0;
	@%p2 bra 	$L__BB4_116;
	cvt.s64.s32 	%rd51, %r3;
	mov.b32 	%r1835, 0;
	mov.b32 	%r2135, 1478573778;
	mov.b32 	%r2131, 1360900310;
	mov.u64 	%rd22, precalc_xorwow_matrix;
$L__BB4_3:
	mov.u64 	%rd4, %rd51;
	and.b64  	%rd5, %rd4, 3;
	setp.eq.s64 	%p3, %rd5, 0;
	@%p3 bra 	$L__BB4_115;
	mul.wide.u32 	%rd21, %r1835, 3200;
	add.s64 	%rd6, %rd22, %rd21;
	mov.b32 	%r2131, 0;
	mov.u32 	%r1851, %r2131;
	mov.u32 	%r1852, %r2131;
	mov.u32 	%r1853, %r2131;
	mov.u32 	%r2135, %r2131;
	mov.u32 	%r1843, %r2131;
$L__BB4_5:
	mul.wide.u32 	%rd23, %r1843, 4;
	add.s64 	%rd24, %rd2, %rd23;
	ld.local.u32 	%r17, [%rd24+4];
	shl.b32 	%r18, %r1843, 5;
	mov.b32 	%r1849, 0;
$L__BB4_6:
	.pragma "nounroll";
	shr.u32 	%r1102, %r17, %r1849;
	and.b32  	%r1103, %r1102, 1;
	setp.eq.b32 	%p4, %r1103, 1;
	not.pred 	%p5, %p4;
	add.s32 	%r1104, %r18, %r1849;
	mul.lo.s32 	%r1105, %r1104, 5;
	mul.wide.u32 	%rd25, %r1105, 4;
	add.s64 	%rd8, %rd6, %rd25;
	@%p5 bra 	$L__BB4_8;
	ld.global.u32 	%r1106, [%rd8];
	xor.b32  	%r2135, %r2135, %r1106;
	ld.global.u32 	%r1107, [%rd8+4];
	xor.b32  	%r1853, %r1853, %r1107;
	ld.global.u32 	%r1108, [%rd8+8];
	xor.b32  	%r1852, %r1852, %r1108;
	ld.global.u32 	%r1109, [%rd8+12];
	xor.b32  	%r1851, %r1851, %r1109;
	ld.global.u32 	%r1110, [%rd8+16];
	xor.b32  	%r2131, %r2131, %r1110;
$L__BB4_8:
	and.b32  	%r1112, %r1102, 2;
	setp.eq.s32 	%p6, %r1112, 0;
	@%p6 bra 	$L__BB4_10;
	ld.global.u32 	%r1113, [%rd8+20];
	xor.b32  	%r2135, %r2135, %r1113;
	ld.global.u32 	%r1114, [%rd8+24];
	xor.b32  	%r1853, %r1853, %r1114;
	ld.global.u32 	%r1115, [%rd8+28];
	xor.b32  	%r1852, %r1852, %r1115;
	ld.global.u32 	%r1116, [%rd8+32];
	xor.b32  	%r1851, %r1851, %r1116;
	ld.global.u32 	%r1117, [%rd8+36];
	xor.b32  	%r2131, %r2131, %r1117;
$L__BB4_10:
	and.b32  	%r1119, %r1102, 4;
	setp.eq.s32 	%p7, %r1119, 0;
	@%p7 bra 	$L__BB4_12;
	ld.global.u32 	%r1120, [%rd8+40];
	xor.b32  	%r2135, %r2135, %r1120;
	ld.global.u32 	%r1121, [%rd8+44];
	xor.b32  	%r1853, %r1853, %r1121;
	ld.global.u32 	%r1122, [%rd8+48];
	xor.b32  	%r1852, %r1852, %r1122;
	ld.global.u32 	%r1123, [%rd8+52];
	xor.b32  	%r1851, %r1851, %r1123;
	ld.global.u32 	%r1124, [%rd8+56];
	xor.b32  	%r2131, %r2131, %r1124;
$L__BB4_12:
	and.b32  	%r1126, %r1102, 8;
	setp.eq.s32 	%p8, %r1126, 0;
	@%p8 bra 	$L__BB4_14;
	ld.global.u32 	%r1127, [%rd8+60];
	xor.b32  	%r2135, %r2135, %r1127;
	ld.global.u32 	%r1128, [%rd8+64];
	xor.b32  	%r1853, %r1853, %r1128;
	ld.global.u32 	%r1129, [%rd8+68];
	xor.b32  	%r1852, %r1852, %r1129;
	ld.global.u32 	%r1130, [%rd8+72];
	xor.b32  	%r1851, %r1851, %r1130;
	ld.global.u32 	%r1131, [%rd8+76];
	xor.b32  	%r2131, %r2131, %r1131;
$L__BB4_14:
	and.b32  	%r1133, %r1102, 16;
	setp.eq.s32 	%p9, %r1133, 0;
	@%p9 bra 	$L__BB4_16;
	ld.global.u32 	%r1134, [%rd8+80];
	xor.b32  	%r2135, %r2135, %r1134;
	ld.global.u32 	%r1135, [%rd8+84];
	xor.b32  	%r1853, %r1853, %r1135;
	ld.global.u32 	%r1136, [%rd8+88];
	xor.b32  	%r1852, %r1852, %r1136;
	ld.global.u32 	%r1137, [%rd8+92];
	xor.b32  	%r1851, %r1851, %r1137;
	ld.global.u32 	%r1138, [%rd8+96];
	xor.b32  	%r2131, %r2131, %r1138;
$L__BB4_16:
	and.b32  	%r1140, %r1102, 32;
	setp.eq.s32 	%p10, %r1140, 0;
	@%p10 bra 	$L__BB4_18;
	ld.global.u32 	%r1141, [%rd8+100];
	xor.b32  	%r2135, %r2135, %r1141;
	ld.global.u32 	%r1142, [%rd8+104];
	xor.b32  	%r1853, %r1853, %r1142;
	ld.global.u32 	%r1143, [%rd8+108];
	xor.b32  	%r1852, %r1852, %r1143;
	ld.global.u32 	%r1144, [%rd8+112];
	xor.b32  	%r1851, %r1851, %r1144;
	ld.global.u32 	%r1145, [%rd8+116];
	xor.b32  	%r2131, %r2131, %r1145;
$L__BB4_18:
	and.b32  	%r1147, %r1102, 64;
	setp.eq.s32 	%p11, %r1147, 0;
	@%p11 bra 	$L__BB4_20;
	ld.global.u32 	%r1148, [%rd8+120];
	xor.b32  	%r2135, %r2135, %r1148;
	ld.global.u32 	%r1149, [%rd8+124];
	xor.b32  	%r1853, %r1853, %r1149;
	ld.global.u32 	%r1150, [%rd8+128];
	xor.b32  	%r1852, %r1852, %r1150;
	ld.global.u32 	%r1151, [%rd8+132];
	xor.b32  	%r1851, %r1851, %r1151;
	ld.global.u32 	%r1152, [%rd8+136];
	xor.b32  	%r2131, %r2131, %r1152;
$L__BB4_20:
	and.b32  	%r1154, %r1102, 128;
	setp.eq.s32 	%p12, %r1154, 0;
	@%p12 bra 	$L__BB4_22;
	ld.global.u32 	%r1155, [%rd8+140];
	xor.b32  	%r2135, %r2135, %r1155;
	ld.global.u32 	%r1156, [%rd8+144];
	xor.b32  	%r1853, %r1853, %r1156;
	ld.global.u32 	%r1157, [%rd8+148];
	xor.b32  	%r1852, %r1852, %r1157;
	ld.global.u32 	%r1158, [%rd8+152];
	xor.b32  	%r1851, %r1851, %r1158;
	ld.global.u32 	%r1159, [%rd8+156];
	xor.b32  	%r2131, %r2131, %r1159;
$L__BB4_22:
	and.b32  	%r1161, %r1102, 256;
	setp.eq.s32 	%p13, %r1161, 0;
	@%p13 bra 	$L__BB4_24;
	ld.global.u32 	%r1162, [%rd8+160];
	xor.b32  	%r2135, %r2135, %r1162;
	ld.global.u32 	%r1163, [%rd8+164];
	xor.b32  	%r1853, %r1853, %r1163;
	ld.global.u32 	%r1164, [%rd8+168];
	xor.b32  	%r1852, %r1852, %r1164;
	ld.global.u32 	%r1165, [%rd8+172];
	xor.b32  	%r1851, %r1851, %r1165;
	ld.global.u32 	%r1166, [%rd8+176];
	xor.b32  	%r2131, %r2131, %r1166;
$L__BB4_24:
	and.b32  	%r1168, %r1102, 512;
	setp.eq.s32 	%p14, %r1168, 0;
	@%p14 bra 	$L__BB4_26;
	ld.global.u32 	%r1169, [%rd8+180];
	xor.b32  	%r2135, %r2135, %r1169;
	ld.global.u32 	%r1170, [%rd8+184];
	xor.b32  	%r1853, %r1853, %r1170;
	ld.global.u32 	%r1171, [%rd8+188];
	xor.b32  	%r1852, %r1852, %r1171;
	ld.global.u32 	%r1172, [%rd8+192];
	xor.b32  	%r1851, %r1851, %r1172;
	ld.global.u32 	%r1173, [%rd8+196];
	xor.b32  	%r2131, %r2131, %r1173;
$L__BB4_26:
	and.b32  	%r1175, %r1102, 1024;
	setp.eq.s32 	%p15, %r1175, 0;
	@%p15 bra 	$L__BB4_28;
	ld.global.u32 	%r1176, [%rd8+200];
	xor.b32  	%r2135, %r2135, %r1176;
	ld.global.u32 	%r1177, [%rd8+204];
	xor.b32  	%r1853, %r1853, %r1177;
	ld.global.u32 	%r1178, [%rd8+208];
	xor.b32  	%r1852, %r1852, %r1178;
	ld.global.u32 	%r1179, [%rd8+212];
	xor.b32  	%r1851, %r1851, %r1179;
	ld.global.u32 	%r1180, [%rd8+216];
	xor.b32  	%r2131, %r2131, %r1180;
$L__BB4_28:
	and.b32  	%r1182, %r1102, 2048;
	setp.eq.s32 	%p16, %r1182, 0;
	@%p16 bra 	$L__BB4_30;
	ld.global.u32 	%r1183, [%rd8+220];
	xor.b32  	%r2135, %r2135, %r1183;
	ld.global.u32 	%r1184, [%rd8+224];
	xor.b32  	%r1853, %r1853, %r1184;
	ld.global.u32 	%r1185, [%rd8+228];
	xor.b32  	%r1852, %r1852, %r1185;
	ld.global.u32 	%r1186, [%rd8+232];
	xor.b32  	%r1851, %r1851, %r1186;
	ld.global.u32 	%r1187, [%rd8+236];
	xor.b32  	%r2131, %r2131, %r1187;
$L__BB4_30:
	and.b32  	%r1189, %r1102, 4096;
	setp.eq.s32 	%p17, %r1189, 0;
	@%p17 bra 	$L__BB4_32;
	ld.global.u32 	%r1190, [%rd8+240];
	xor.b32  	%r2135, %r2135, %r1190;
	ld.global.u32 	%r1191, [%rd8+244];
	xor.b32  	%r1853, %r1853, %r1191;
	ld.global.u32 	%r1192, [%rd8+248];
	xor.b32  	%r1852, %r1852, %r1192;
	ld.global.u32 	%r1193, [%rd8+252];
	xor.b32  	%r1851, %r1851, %r1193;
	ld.global.u32 	%r1194, [%rd8+256];
	xor.b32  	%r2131, %r2131, %r1194;
$L__BB4_32:
	and.b32  	%r1196, %r1102, 8192;
	setp.eq.s32 	%p18, %r1196, 0;
	@%p18 bra 	$L__BB4_34;
	ld.global.u32 	%r1197, [%rd8+260];
	xor.b32  	%r2135, %r2135, %r1197;
	ld.global.u32 	%r1198, [%rd8+264];
	xor.b32  	%r1853, %r1853, %r1198;
	ld.global.u32 	%r1199, [%rd8+268];
	xor.b32  	%r1852, %r1852, %r1199;
	ld.global.u32 	%r1200, [%rd8+272];
	xor.b32  	%r1851, %r1851, %r1200;
	ld.global.u32 	%r1201, [%rd8+276];
	xor.b32  	%r2131, %r2131, %r1201;
$L__BB4_34:
	and.b32  	%r1203, %r1102, 16384;
	setp.eq.s32 	%p19, %r1203, 0;
	@%p19 bra 	$L__BB4_36;
	ld.global.u32 	%r1204, [%rd8+280];
	xor.b32  	%r2135, %r2135, %r1204;
	ld.global.u32 	%r1205, [%rd8+284];
	xor.b32  	%r1853, %r1853, %r1205;
	ld.global.u32 	%r1206, [%rd8+288];
	xor.b32  	%r1852, %r1852, %r1206;
	ld.global.u32 	%r1207, [%rd8+292];
	xor.b32  	%r1851, %r1851, %r1207;
	ld.global.u32 	%r1208, [%rd8+296];
	xor.b32  	%r2131, %r2131, %r1208;
$L__BB4_36:
	and.b32  	%r1210, %r1102, 32768;
	setp.eq.s32 	%p20, %r1210, 0;
	@%p20 bra 	$L__BB4_38;
	ld.global.u32 	%r1211, [%rd8+300];
	xor.b32  	%r2135, %r2135, %r1211;
	ld.global.u32 	%r1212, [%rd8+304];
	xor.b32  	%r1853, %r1853, %r1212;
	ld.global.u32 	%r1213, [%rd8+308];
	xor.b32  	%r1852, %r1852, %r1213;
	ld.global.u32 	%r1214, [%rd8+312];
	xor.b32  	%r1851, %r1851, %r1214;
	ld.global.u32 	%r1215, [%rd8+316];
	xor.b32  	%r2131, %r2131, %r1215;
$L__BB4_38:
	add.s32 	%r1849, %r1849, 16;
	setp.ne.s32 	%p21, %r1849, 32;
	@%p21 bra 	$L__BB4_6;
	mad.lo.s32 	%r1216, %r1843, -31, %r18;
	add.s32 	%r1843, %r1216, 1;
	setp.ne.s32 	%p22, %r1843, 5;
	@%p22 bra 	$L__BB4_5;
	st.local.u32 	[%rd2+4], %r2135;
	st.local.v2.u32 	[%rd2+8], {%r1853, %r1852};
	st.local.v2.u32 	[%rd2+16], {%r1851, %r2131};
	setp.eq.s64 	%p23, %rd5, 1;
	@%p23 bra 	$L__BB4_115;
	mov.b32 	%r2131, 0;
	mov.u32 	%r1943, %r2131;
	mov.u32 	%r1944, %r2131;
	mov.u32 	%r1945, %r2131;
	mov.u32 	%r2135, %r2131;
	mov.u32 	%r1935, %r2131;
$L__BB4_42:
	mul.wide.u32 	%rd26, %r1935, 4;
	add.s64 	%rd27, %rd2, %rd26;
	ld.local.u32 	%r193, [%rd27+4];
	shl.b32 	%r194, %r1935, 5;
	mov.b32 	%r1941, 0;
$L__BB4_43:
	.pragma "nounroll";
	shr.u32 	%r1219, %r193, %r1941;
	and.b32  	%r1220, %r1219, 1;
	setp.eq.b32 	%p24, %r1220, 1;
	not.pred 	%p25, %p24;
	add.s32 	%r1221, %r194, %r1941;
	mul.lo.s32 	%r1222, %r1221, 5;
	mul.wide.u32 	%rd28, %r1222, 4;
	add.s64 	%rd9, %rd6, %rd28;
	@%p25 bra 	$L__BB4_45;
	ld.global.u32 	%r1223, [%rd9];
	xor.b32  	%r2135, %r2135, %r1223;
	ld.global.u32 	%r1224, [%rd9+4];
	xor.b32  	%r1945, %r1945, %r1224;
	ld.global.u32 	%r1225, [%rd9+8];
	xor.b32  	%r1944, %r1944, %r1225;
	ld.global.u32 	%r1226, [%rd9+12];
	xor.b32  	%r1943, %r1943, %r1226;
	ld.global.u32 	%r1227, [%rd9+16];
	xor.b32  	%r2131, %r2131, %r1227;
$L__BB4_45:
	and.b32  	%r1229, %r1219, 2;
	setp.eq.s32 	%p26, %r1229, 0;
	@%p26 bra 	$L__BB4_47;
	ld.global.u32 	%r1230, [%rd9+20];
	xor.b32  	%r2135, %r2135, %r1230;
	ld.global.u32 	%r1231, [%rd9+24];
	xor.b32  	%r1945, %r1945, %r1231;
	ld.global.u32 	%r1232, [%rd9+28];
	xor.b32  	%r1944, %r1944, %r1232;
	ld.global.u32 	%r1233, [%rd9+32];
	xor.b32  	%r1943, %r1943, %r1233;
	ld.global.u32 	%r1234, [%rd9+36];
	xor.b32  	%r2131, %r2131, %r1234;
$L__BB4_47:
	and.b32  	%r1236, %r1219, 4;
	setp.eq.s32 	%p27, %r1236, 0;
	@%p27 bra 	$L__BB4_49;
	ld.global.u32 	%r1237, [%rd9+40];
	xor.b32  	%r2135, %r2135, %r1237;
	ld.global.u32 	%r1238, [%rd9+44];
	xor.b32  	%r1945, %r1945, %r1238;
	ld.global.u32 	%r1239, [%rd9+48];
	xor.b32  	%r1944, %r1944, %r1239;
	ld.global.u32 	%r1240, [%rd9+52];
	xor.b32  	%r1943, %r1943, %r1240;
	ld.global.u32 	%r1241, [%rd9+56];
	xor.b32  	%r2131, %r2131, %r1241;
$L__BB4_49:
	and.b32  	%r1243, %r1219, 8;
	setp.eq.s32 	%p28, %r1243, 0;
	@%p28 bra 	$L__BB4_51;
	ld.global.u32 	%r1244, [%rd9+60];
	xor.b32  	%r2135, %r2135, %r1244;
	ld.global.u32 	%r1245, [%rd9+64];
	xor.b32  	%r1945, %r1945, %r1245;
	ld.global.u32 	%r1246, [%rd9+68];
	xor.b32  	%r1944, %r1944, %r1246;
	ld.global.u32 	%r1247, [%rd9+72];
	xor.b32  	%r1943, %r1943, %r1247;
	ld.global.u32 	%r1248, [%rd9+76];
	xor.b32  	%r2131, %r2131, %r1248;
$L__BB4_51:
	and.b32  	%r1250, %r1219, 16;
	setp.eq.s32 	%p29, %r1250, 0;
	@%p29 bra 	$L__BB4_53;
	ld.global.u32 	%r1251, [%rd9+80];
	xor.b32  	%r2135, %r2135, %r1251;
	ld.global.u32 	%r1252, [%rd9+84];
	xor.b32  	%r1945, %r1945, %r1252;
	ld.global.u32 	%r1253, [%rd9+88];
	xor.b32  	%r1944, %r1944, %r1253;
	ld.global.u32 	%r1254, [%rd9+92];
	xor.b32  	%r1943, %r1943, %r1254;
	ld.global.u32 	%r1255, [%rd9+96];
	xor.b32  	%r2131, %r2131, %r1255;
$L__BB4_53:
	and.b32  	%r1257, %r1219, 32;
	setp.eq.s32 	%p30, %r1257, 0;
	@%p30 bra 	$L__BB4_55;
	ld.global.u32 	%r1258, [%rd9+100];
	xor.b32  	%r2135, %r2135, %r1258;
	ld.global.u32 	%r1259, [%rd9+104];
	xor.b32  	%r1945, %r1945, %r1259;
	ld.global.u32 	%r1260, [%rd9+108];
	xor.b32  	%r1944, %r1944, %r1260;
	ld.global.u32 	%r1261, [%rd9+112];
	xor.b32  	%r1943, %r1943, %r1261;
	ld.global.u32 	%r1262, [%rd9+116];
	xor.b32  	%r2131, %r2131, %r1262;
$L__BB4_55:
	and.b32  	%r1264, %r1219, 64;
	setp.eq.s32 	%p31, %r1264, 0;
	@%p31 bra 	$L__BB4_57;
	ld.global.u32 	%r1265, [%rd9+120];
	xor.b32  	%r2135, %r2135, %r1265;
	ld.global.u32 	%r1266, [%rd9+124];
	xor.b32  	%r1945, %r1945, %r1266;
	ld.global.u32 	%r1267, [%rd9+128];
	xor.b32  	%r1944, %r1944, %r1267;
	ld.global.u32 	%r1268, [%rd9+132];
	xor.b32  	%r1943, %r1943, %r1268;
	ld.global.u32 	%r1269, [%rd9+136];
	xor.b32  	%r2131, %r2131, %r1269;
$L__BB4_57:
	and.b32  	%r1271, %r1219, 128;
	setp.eq.s32 	%p32, %r1271, 0;
	@%p32 bra 	$L__BB4_59;
	ld.global.u32 	%r1272, [%rd9+140];
	xor.b32  	%r2135, %r2135, %r1272;
	ld.global.u32 	%r1273, [%rd9+144];
	xor.b32  	%r1945, %r1945, %r1273;
	ld.global.u32 	%r1274, [%rd9+148];
	xor.b32  	%r1944, %r1944, %r1274;
	ld.global.u32 	%r1275, [%rd9+152];
	xor.b32  	%r1943, %r1943, %r1275;
	ld.global.u32 	%r1276, [%rd9+156];
	xor.b32  	%r2131, %r2131, %r1276;
$L__BB4_59:
	and.b32  	%r1278, %r1219, 256;
	setp.eq.s32 	%p33, %r1278, 0;
	@%p33 bra 	$L__BB4_61;
	ld.global.u32 	%r1279, [%rd9+160];
	xor.b32  	%r2135, %r2135, %r1279;
	ld.global.u32 	%r1280, [%rd9+164];
	xor.b32  	%r1945, %r1945, %r1280;
	ld.global.u32 	%r1281, [%rd9+168];
	xor.b32  	%r1944, %r1944, %r1281;
	ld.global.u32 	%r1282, [%rd9+172];
	xor.b32  	%r1943, %r1943, %r1282;
	ld.global.u32 	%r1283, [%rd9+176];
	xor.b32  	%r2131, %r2131, %r1283;
$L__BB4_61:
	and.b32  	%r1285, %r1219, 512;
	setp.eq.s32 	%p34, %r1285, 0;
	@%p34 bra 	$L__BB4_63;
	ld.global.u32 	%r1286, [%rd9+180];
	xor.b32  	%r2135, %r2135, %r1286;
	ld.global.u32 	%r1287, [%rd9+184];
	xor.b32  	%r1945, %r1945, %r1287;
	ld.global.u32 	%r1288, [%rd9+188];
	xor.b32  	%r1944, %r1944, %r1288;
	ld.global.u32 	%r1289, [%rd9+192];
	xor.b32  	%r1943, %r1943, %r1289;
	ld.global.u32 	%r1290, [%rd9+196];
	xor.b32  	%r2131, %r2131, %r1290;
$L__BB4_63:
	and.b32  	%r1292, %r1219, 1024;
	setp.eq.s32 	%p35, %r1292, 0;
	@%p35 bra 	$L__BB4_65;
	ld.global.u32 	%r1293, [%rd9+200];
	xor.b32  	%r2135, %r2135, %r1293;
	ld.global.u32 	%r1294, [%rd9+204];
	xor.b32  	%r1945, %r1945, %r1294;
	ld.global.u32 	%r1295, [%rd9+208];
	xor.b32  	%r1944, %r1944, %r1295;
	ld.global.u32 	%r1296, [%rd9+212];
	xor.b32  	%r1943, %r1943, %r1296;
	ld.global.u32 	%r1297, [%rd9+216];
	xor.b32  	%r2131, %r2131, %r1297;
$L__BB4_65:
	and.b32  	%r1299, %r1219, 2048;
	setp.eq.s32 	%p36, %r1299, 0;
	@%p36 bra 	$L__BB4_67;
	ld.global.u32 	%r1300, [%rd9+220];
	xor.b32  	%r2135, %r2135, %r1300;
	ld.global.u32 	%r1301, [%rd9+224];
	xor.b32  	%r1945, %r1945, %r1301;
	ld.global.u32 	%r1302, [%rd9+228];
	xor.b32  	%r1944, %r1944, %r1302;
	ld.global.u32 	%r1303, [%rd9+232];
	xor.b32  	%r1943, %r1943, %r1303;
	ld.global.u32 	%r1304, [%rd9+236];
	xor.b32  	%r2131, %r2131, %r1304;
$L__BB4_67:
	and.b32  	%r1306, %r1219, 4096;
	setp.eq.s32 	%p37, %r1306, 0;
	@%p37 bra 	$L__BB4_69;
	ld.global.u32 	%r1307, [%rd9+240];
	xor.b32  	%r2135, %r2135, %r1307;
	ld.global.u32 	%r1308, [%rd9+244];
	xor.b32  	%r1945, %r1945, %r1308;
	ld.global.u32 	%r1309, [%rd9+248];
	xor.b32  	%r1944, %r1944, %r1309;
	ld.global.u32 	%r1310, [%rd9+252];
	xor.b32  	%r1943, %r1943, %r1310;
	ld.global.u32 	%r1311, [%rd9+256];
	xor.b32  	%r2131, %r2131, %r1311;
$L__BB4_69:
	and.b32  	%r1313, %r1219, 8192;
	setp.eq.s32 	%p38, %r1313, 0;
	@%p38 bra 	$L__BB4_71;
	ld.global.u32 	%r1314, [%rd9+260];
	xor.b32  	%r2135, %r2135, %r1314;
	ld.global.u32 	%r1315, [%rd9+264];
	xor.b32  	%r1945, %r1945, %r1315;
	ld.global.u32 	%r1316, [%rd9+268];
	xor.b32  	%r1944, %r1944, %r1316;
	ld.global.u32 	%r1317, [%rd9+272];
	xor.b32  	%r1943, %r1943, %r1317;
	ld.global.u32 	%r1318, [%rd9+276];
	xor.b32  	%r2131, %r2131, %r1318;
$L__BB4_71:
	and.b32  	%r1320, %r1219, 16384;
	setp.eq.s32 	%p39, %r1320, 0;
	@%p39 bra 	$L__BB4_73;
	ld.global.u32 	%r1321, [%rd9+280];
	xor.b32  	%r2135, %r2135, %r1321;
	ld.global.u32 	%r1322, [%rd9+284];
	xor.b32  	%r1945, %r1945, %r1322;
	ld.global.u32 	%r1323, [%rd9+288];
	xor.b32  	%r1944, %r1944, %r1323;
	ld.global.u32 	%r1324, [%rd9+292];
	xor.b32  	%r1943, %r1943, %r1324;
	ld.global.u32 	%r1325, [%rd9+296];
	xor.b32  	%r2131, %r2131, %r1325;
$L__BB4_73:
	and.b32  	%r1327, %r1219, 32768;
	setp.eq.s32 	%p40, %r1327, 0;
	@%p40 bra 	$L__BB4_75;
	ld.global.u32 	%r1328, [%rd9+300];
	xor.b32  	%r2135, %r2135, %r1328;
	ld.global.u32 	%r1329, [%rd9+304];
	xor.b32  	%r1945, %r1945, %r1329;
	ld.global.u32 	%r1330, [%rd9+308];
	xor.b32  	%r1944, %r1944, %r1330;
	ld.global.u32 	%r1331, [%rd9+312];
	xor.b32  	%r1943, %r1943, %r1331;
	ld.global.u32 	%r1332, [%rd9+316];
	xor.b32  	%r2131, %r2131, %r1332;
$L__BB4_75:
	add.s32 	%r1941, %r1941, 16;
	setp.ne.s32 	%p41, %r1941, 32;
	@%p41 bra 	$L__BB4_43;
	mad.lo.s32 	%r1333, %r1935, -31, %r194;
	add.s32 	%r1935, %r1333, 1;
	setp.ne.s32 	%p42, %r1935, 5;
	@%p42 bra 	$L__BB4_42;
	st.local.u32 	[%rd2+4], %r2135;
	st.local.v2.u32 	[%rd2+8], {%r1945, %r1944};
	st.local.v2.u32 	[%rd2+16], {%r1943, %r2131};
	setp.ne.s64 	%p43, %rd5, 3;
	@%p43 bra 	$L__BB4_115;
	mov.b32 	%r2131, 0;
	mov.u32 	%r2035, %r2131;
	mov.u32 	%r2036, %r2131;
	mov.u32 	%r2037, %r2131;
	mov.u32 	%r2135, %r2131;
	mov.u32 	%r2027, %r2131;
$L__BB4_79:
	mul.wide.u32 	%rd29, %r2027, 4;
	add.s64 	%rd30, %rd2, %rd29;
	ld.local.u32 	%r369, [%rd30+4];
	shl.b32 	%r370, %r2027, 5;
	mov.b32 	%r2033, 0;
$L__BB4_80:
	.pragma "nounroll";
	shr.u32 	%r1336, %r369, %r2033;
	and.b32  	%r1337, %r1336, 1;
	setp.eq.b32 	%p44, %r1337, 1;
	not.pred 	%p45, %p44;
	add.s32 	%r1338, %r370, %r2033;
	mul.lo.s32 	%r1339, %r1338, 5;
	mul.wide.u32 	%rd31, %r1339, 4;
	add.s64 	%rd10, %rd6, %rd31;
	@%p45 bra 	$L__BB4_82;
	ld.global.u32 	%r1340, [%rd10];
	xor.b32  	%r2135, %r2135, %r1340;
	ld.global.u32 	%r1341, [%rd10+4];
	xor.b32  	%r2037, %r2037, %r1341;
	ld.global.u32 	%r1342, [%rd10+8];
	xor.b32  	%r2036, %r2036, %r1342;
	ld.global.u32 	%r1343, [%rd10+12];
	xor.b32  	%r2035, %r2035, %r1343;
	ld.global.u32 	%r1344, [%rd10+16];
	xor.b32  	%r2131, %r2131, %r1344;
$L__BB4_82:
	and.b32  	%r1346, %r1336, 2;
	setp.eq.s32 	%p46, %r1346, 0;
	@%p46 bra 	$L__BB4_84;
	ld.global.u32 	%r1347, [%rd10+20];
	xor.b32  	%r2135, %r2135, %r1347;
	ld.global.u32 	%r1348, [%rd10+24];
	xor.b32  	%r2037, %r2037, %r1348;
	ld.global.u32 	%r1349, [%rd10+28];
	xor.b32  	%r2036, %r2036, %r1349;
	ld.global.u32 	%r1350, [%rd10+32];
	xor.b32  	%r2035, %r2035, %r1350;
	ld.global.u32 	%r1351, [%rd10+36];
	xor.b32  	%r2131, %r2131, %r1351;
$L__BB4_84:
	and.b32  	%r1353, %r1336, 4;
	setp.eq.s32 	%p47, %r1353, 0;
	@%p47 bra 	$L__BB4_86;
	ld.global.u32 	%r1354, [%rd10+40];
	xor.b32  	%r2135, %r2135, %r1354;
	ld.global.u32 	%r1355, [%rd10+44];
	xor.b32  	%r2037, %r2037, %r1355;
	ld.global.u32 	%r1356, [%rd10+48];
	xor.b32  	%r2036, %r2036, %r1356;
	ld.global.u32 	%r1357, [%rd10+52];
	xor.b32  	%r2035, %r2035, %r1357;
	ld.global.u32 	%r1358, [%rd10+56];
	xor.b32  	%r2131, %r2131, %r1358;
$L__BB4_86:
	and.b32  	%r1360, %r1336, 8;
	setp.eq.s32 	%p48, %r1360, 0;
	@%p48 bra 	$L__BB4_88;
	ld.global.u32 	%r1361, [%rd10+60];
	xor.b32  	%r2135, %r2135, %r1361;
	ld.global.u32 	%r1362, [%rd10+64];
	xor.b32  	%r2037, %r2037, %r1362;
	ld.global.u32 	%r1363, [%rd10+68];
	xor.b32  	%r2036, %r2036, %r1363;
	ld.global.u32 	%r1364, [%rd10+72];
	xor.b32  	%r2035, %r2035, %r1364;
	ld.global.u32 	%r1365, [%rd10+76];
	xor.b32  	%r2131, %r2131, %r1365;
$L__BB4_88:
	and.b32  	%r1367, %r1336, 16;
	setp.eq.s32 	%p49, %r1367, 0;
	@%p49 bra 	$L__BB4_90;
	ld.global.u32 	%r1368, [%rd10+80];
	xor.b32  	%r2135, %r2135, %r1368;
	ld.global.u32 	%r1369, [%rd10+84];
	xor.b32  	%r2037, %r2037, %r1369;
	ld.global.u32 	%r1370, [%rd10+88];
	xor.b32  	%r2036, %r2036, %r1370;
	ld.global.u32 	%r1371, [%rd10+92];
	xor.b32  	%r2035, %r2035, %r1371;
	ld.global.u32 	%r1372, [%rd10+96];
	xor.b32  	%r2131, %r2131, %r1372;
$L__BB4_90:
	and.b32  	%r1374, %r1336, 32;
	setp.eq.s32 	%p50, %r1374, 0;
	@%p50 bra 	$L__BB4_92;
	ld.global.u32 	%r1375, [%rd10+100];
	xor.b32  	%r2135, %r2135, %r1375;
	ld.global.u32 	%r1376, [%rd10+104];
	xor.b32  	%r2037, %r2037, %r1376;
	ld.global.u32 	%r1377, [%rd10+108];
	xor.b32  	%r2036, %r2036, %r1377;
	ld.global.u32 	%r1378, [%rd10+112];
	xor.b32  	%r2035, %r2035, %r1378;
	ld.global.u32 	%r1379, [%rd10+116];
	xor.b32  	%r2131, %r2131, %r1379;
$L__BB4_92:
	and.b32  	%r1381, %r1336, 64;
	setp.eq.s32 	%p51, %r1381, 0;
	@%p51 bra 	$L__BB4_94;
	ld.global.u32 	%r1382, [%rd10+120];
	xor.b32  	%r2135, %r2135, %r1382;
	ld.global.u32 	%r1383, [%rd10+124];
	xor.b32  	%r2037, %r2037, %r1383;
	ld.global.u32 	%r1384, [%rd10+128];
	xor.b32  	%r2036, %r2036, %r1384;
	ld.global.u32 	%r1385, [%rd10+132];
	xor.b32  	%r2035, %r2035, %r1385;
	ld.global.u32 	%r1386, [%rd10+136];
	xor.b32  	%r2131, %r2131, %r1386;
$L__BB4_94:
	and.b32  	%r1388, %r1336, 128;
	setp.eq.s32 	%p52, %r1388, 0;
	@%p52 bra 	$L__BB4_96;
	ld.global.u32 	%r1389, [%rd10+140];
	xor.b32  	%r2135, %r2135, %r1389;
	ld.global.u32 	%r1390, [%rd10+144];
	xor.b32  	%r2037, %r2037, %r1390;
	ld.global.u32 	%r1391, [%rd10+148];
	xor.b32  	%r2036, %r2036, %r1391;
	ld.global.u32 	%r1392, [%rd10+152];
	xor.b32  	%r2035, %r2035, %r1392;
	ld.global.u32 	%r1393, [%rd10+156];
	xor.b32  	%r2131, %r2131, %r1393;
$L__BB4_96:
	and.b32  	%r1395, %r1336, 256;
	setp.eq.s32 	%p53, %r1395, 0;
	@%p53 bra 	$L__BB4_98;
	ld.global.u32 	%r1396, [%rd10+160];
	xor.b32  	%r2135, %r2135, %r1396;
	ld.global.u32 	%r1397, [%rd10+164];
	xor.b32  	%r2037, %r2037, %r1397;
	ld.global.u32 	%r1398, [%rd10+168];
	xor.b32  	%r2036, %r2036, %r1398;
	ld.global.u32 	%r1399, [%rd10+172];
	xor.b32  	%r2035, %r2035, %r1399;
	ld.global.u32 	%r1400, [%rd10+176];
	xor.b32  	%r2131, %r2131, %r1400;
$L__BB4_98:
	and.b32  	%r1402, %r1336, 512;
	setp.eq.s32 	%p54, %r1402, 0;
	@%p54 bra 	$L__BB4_100;
	ld.global.u32 	%r1403, [%rd10+180];
	xor.b32  	%r2135, %r2135, %r1403;
	ld.global.u32 	%r1404, [%rd10+184];
	xor.b32  	%r2037, %r2037, %r1404;
	ld.global.u32 	%r1405, [%rd10+188];
	xor.b32  	%r2036, %r2036, %r1405;
	ld.global.u32 	%r1406, [%rd10+192];
	xor.b32  	%r2035, %r2035, %r1406;
	ld.global.u32 	%r1407, [%rd10+196];
	xor.b32  	%r2131, %r2131, %r1407;
$L__BB4_100:
	and.b32  	%r1409, %r1336, 1024;
	setp.eq.s32 	%p55, %r1409, 0;
	@%p55 bra 	$L__BB4_102;
	ld.global.u32 	%r1410, [%rd10+200];
	xor.b32  	%r2135, %r2135, %r1410;
	ld.global.u32 	%r1411, [%rd10+204];
	xor.b32  	%r2037, %r2037, %r1411;
	ld.global.u32 	%r1412, [%rd10+208];
	xor.b32  	%r2036, %r2036, %r1412;
	ld.global.u32 	%r1413, [%rd10+212];
	xor.b32  	%r2035, %r2035, %r1413;
	ld.global.u32 	%r1414, [%rd10+216];
	xor.b32  	%r2131, %r2131, %r1414;
$L__BB4_102:
	and.b32  	%r1416, %r1336, 2048;
	setp.eq.s32 	%p56, %r1416, 0;
	@%p56 bra 	$L__BB4_104;
	ld.global.u32 	%r1417, [%rd10+220];
	xor.b32  	%r2135, %r2135, %r1417;
	ld.global.u32 	%r1418, [%rd10+224];
	xor.b32  	%r2037, %r2037, %r1418;
	ld.global.u32 	%r1419, [%rd10+228];
	xor.b32  	%r2036, %r2036, %r1419;
	ld.global.u32 	%r1420, [%rd10+232];
	xor.b32  	%r2035, %r2035, %r1420;
	ld.global.u32 	%r1421, [%rd10+236];
	xor.b32  	%r2131, %r2131, %r1421;
$L__BB4_104:
	and.b32  	%r1423, %r1336, 4096;
	setp.eq.s32 	%p57, %r1423, 0;
	@%p57 bra 	$L__BB4_106;
	ld.global.u32 	%r1424, [%rd10+240];
	xor.b32  	%r2135, %r2135, %r1424;
	ld.global.u32 	%r1425, [%rd10+244];
	xor.b32  	%r2037, %r2037, %r1425;
	ld.global.u32 	%r1426, [%rd10+248];
	xor.b32  	%r2036, %r2036, %r1426;
	ld.global.u32 	%r1427, [%rd10+252];
	xor.b32  	%r2035, %r2035, %r1427;
	ld.global.u32 	%r1428, [%rd10+256];
	xor.b32  	%r2131, %r2131, %r1428;
$L__BB4_106:
	and.b32  	%r1430, %r1336, 8192;
	setp.eq.s32 	%p58, %r1430, 0;
	@%p58 bra 	$L__BB4_108;
	ld.global.u32 	%r1431, [%rd10+260];
	xor.b32  	%r2135, %r2135, %r1431;
	ld.global.u32 	%r1432, [%rd10+264];
	xor.b32  	%r2037, %r2037, %r1432;
	ld.global.u32 	%r1433, [%rd10+268];
	xor.b32  	%r2036, %r2036, %r1433;
	ld.global.u32 	%r1434, [%rd10+272];
	xor.b32  	%r2035, %r2035, %r1434;
	ld.global.u32 	%r1435, [%rd10+276];
	xor.b32  	%r2131, %r2131, %r1435;
$L__BB4_108:
	and.b32  	%r1437, %r1336, 16384;
	setp.eq.s32 	%p59, %r1437, 0;
	@%p59 bra 	$L__BB4_110;
	ld.global.u32 	%r1438, [%rd10+280];
	xor.b32  	%r2135, %r2135, %r1438;
	ld.global.u32 	%r1439, [%rd10+284];
	xor.b32  	%r2037, %r2037, %r1439;
	ld.global.u32 	%r1440, [%rd10+288];
	xor.b32  	%r2036, %r2036, %r1440;
	ld.global.u32 	%r1441, [%rd10+292];
	xor.b32  	%r2035, %r2035, %r1441;
	ld.global.u32 	%r1442, [%rd10+296];
	xor.b32  	%r2131, %r2131, %r1442;
$L__BB4_110:
	and.b32  	%r1444, %r1336, 32768;
	setp.eq.s32 	%p60, %r1444, 0;
	@%p60 bra 	$L__BB4_112;
	ld.global.u32 	%r1445, [%rd10+300];
	xor.b32  	%r2135, %r2135, %r1445;
	ld.global.u32 	%r1446, [%rd10+304];
	xor.b32  	%r2037, %r2037, %r1446;
	ld.global.u32 	%r1447, [%rd10+308];
	xor.b32  	%r2036, %r2036, %r1447;
	ld.global.u32 	%r1448, [%rd10+312];
	xor.b32  	%r2035, %r2035, %r1448;
	ld.global.u32 	%r1449, [%rd10+316];
	xor.b32  	%r2131, %r2131, %r1449;
$L__BB4_112:
	add.s32 	%r2033, %r2033, 16;
	setp.ne.s32 	%p61, %r2033, 32;
	@%p61 bra 	$L__BB4_80;
	mad.lo.s32 	%r1450, %r2027, -31, %r370;
	add.s32 	%r2027, %r1450, 1;
	setp.ne.s32 	%p62, %r2027, 5;
	@%p62 bra 	$L__BB4_79;
	st.local.u32 	[%rd2+4], %r2135;
	st.local.v2.u32 	[%rd2+8], {%r2037, %r2036};
	st.local.v2.u32 	[%rd2+16], {%r2035, %r2131};
$L__BB4_115:
	shr.u64 	%rd51, %rd4, 2;
	add.s32 	%r1835, %r1835, 1;
	setp.lt.u64 	%p63, %rd4, 4;
	@%p63 bra 	$L__BB4_116;
	bra.uni 	$L__BB4_3;
$L__BB4_116:
	setp.eq.s32 	%p64, %r1089, 0;
	@%p64 bra 	$L__BB4_231;
	cvt.u64.u32 	%rd52, %r1089;
	mov.b32 	%r2118, 0;
	mov.u64 	%rd33, precalc_xorwow_offset_matrix;
$L__BB4_118:
	mov.u64 	%rd12, %rd52;
	and.b64  	%rd13, %rd12, 3;
	setp.eq.s64 	%p65, %rd13, 0;
	@%p65 bra 	$L__BB4_230;
	mul.wide.u32 	%rd32, %r2118, 3200;
	add.s64 	%rd14, %rd33, %rd32;
	mov.b32 	%r2131, 0;
	mov.u32 	%r2132, %r2131;
	mov.u32 	%r2133, %r2131;
	mov.u32 	%r2134, %r2131;
	mov.u32 	%r2135, %r2131;
	mov.u32 	%r2124, %r2131;
$L__BB4_120:
	mul.wide.u32 	%rd34, %r2124, 4;
	add.s64 	%rd35, %rd2, %rd34;
	ld.local.u32 	%r551, [%rd35+4];
	shl.b32 	%r552, %r2124, 5;
	mov.b32 	%r2130, 0;
$L__BB4_121:
	.pragma "nounroll";
	shr.u32 	%r1454, %r551, %r2130;
	and.b32  	%r1455, %r1454, 1;
	setp.eq.b32 	%p66, %r1455, 1;
	not.pred 	%p67, %p66;
	add.s32 	%r1456, %r552, %r2130;
	mul.lo.s32 	%r1457, %r1456, 5;
	mul.wide.u32 	%rd36, %r1457, 4;
	add.s64 	%rd15, %rd14, %rd36;
	@%p67 bra 	$L__BB4_123;
	ld.global.u32 	%r1458, [%rd15];
	xor.b32  	%r2135, %r2135, %r1458;
	ld.global.u32 	%r1459, [%rd15+4];
	xor.b32  	%r2134, %r2134, %r1459;
	ld.global.u32 	%r1460, [%rd15+8];
	xor.b32  	%r2133, %r2133, %r1460;
	ld.global.u32 	%r1461, [%rd15+12];
	xor.b32  	%r2132, %r2132, %r1461;
	ld.global.u32 	%r1462, [%rd15+16];
	xor.b32  	%r2131, %r2131, %r1462;
$L__BB4_123:
	and.b32  	%r1464, %r1454, 2;
	setp.eq.s32 	%p68, %r1464, 0;
	@%p68 bra 	$L__BB4_125;
	ld.global.u32 	%r1465, [%rd15+20];
	xor.b32  	%r2135, %r2135, %r1465;
	ld.global.u32 	%r1466, [%rd15+24];
	xor.b32  	%r2134, %r2134, %r1466;
	ld.global.u32 	%r1467, [%rd15+28];
	xor.b32  	%r2133, %r2133, %r1467;
	ld.global.u32 	%r1468, [%rd15+32];
	xor.b32  	%r2132, %r2132, %r1468;
	ld.global.u32 	%r1469, [%rd15+36];
	xor.b32  	%r2131, %r2131, %r1469;
$L__BB4_125:
	and.b32  	%r1471, %r1454, 4;
	setp.eq.s32 	%p69, %r1471, 0;
	@%p69 bra 	$L__BB4_127;
	ld.global.u32 	%r1472, [%rd15+40];
	xor.b32  	%r2135, %r2135, %r1472;
	ld.global.u32 	%r1473, [%rd15+44];
	xor.b32  	%r2134, %r2134, %r1473;
	ld.global.u32 	%r1474, [%rd15+48];
	xor.b32  	%r2133, %r2133, %r1474;
	ld.global.u32 	%r1475, [%rd15+52];
	xor.b32  	%r2132, %r2132, %r1475;
	ld.global.u32 	%r1476, [%rd15+56];
	xor.b32  	%r2131, %r2131, %r1476;
$L__BB4_127:
	and.b32  	%r1478, %r1454, 8;
	setp.eq.s32 	%p70, %r1478, 0;
	@%p70 bra 	$L__BB4_129;
	ld.global.u32 	%r1479, [%rd15+60];
	xor.b32  	%r2135, %r2135, %r1479;
	ld.global.u32 	%r1480, [%rd15+64];
	xor.b32  	%r2134, %r2134, %r1480;
	ld.global.u32 	%r1481, [%rd15+68];
	xor.b32  	%r2133, %r2133, %r1481;
	ld.global.u32 	%r1482, [%rd15+72];
	xor.b32  	%r2132, %r2132, %r1482;
	ld.global.u32 	%r1483, [%rd15+76];
	xor.b32  	%r2131, %r2131, %r1483;
$L__BB4_129:
	and.b32  	%r1485, %r1454, 16;
	setp.eq.s32 	%p71, %r1485, 0;
	@%p71 bra 	$L__BB4_131;
	ld.global.u32 	%r1486, [%rd15+80];
	xor.b32  	%r2135, %r2135, %r1486;
	ld.global.u32 	%r1487, [%rd15+84];
	xor.b32  	%r2134, %r2134, %r1487;
	ld.global.u32 	%r1488, [%rd15+88];
	xor.b32  	%r2133, %r2133, %r1488;
	ld.global.u32 	%r1489, [%rd15+92];
	xor.b32  	%r2132, %r2132, %r1489;
	ld.global.u32 	%r1490, [%rd15+96];
	xor.b32  	%r2131, %r2131, %r1490;
$L__BB4_131:
	and.b32  	%r1492, %r1454, 32;
	setp.eq.s32 	%p72, %r1492, 0;
	@%p72 bra 	$L__BB4_133;
	ld.global.u32 	%r1493, [%rd15+100];
	xor.b32  	%r2135, %r2135, %r1493;
	ld.global.u32 	%r1494, [%rd15+104];
	xor.b32  	%r2134, %r2134, %r1494;
	ld.global.u32 	%r1495, [%rd15+108];
	xor.b32  	%r2133, %r2133, %r1495;
	ld.global.u32 	%r1496, [%rd15+112];
	xor.b32  	%r2132, %r2132, %r1496;
	ld.global.u32 	%r1497, [%rd15+116];
	xor.b32  	%r2131, %r2131, %r1497;
$L__BB4_133:
	and.b32  	%r1499, %r1454, 64;
	setp.eq.s32 	%p73, %r1499, 0;
	@%p73 bra 	$L__BB4_135;
	ld.global.u32 	%r1500, [%rd15+120];
	xor.b32  	%r2135, %r2135, %r1500;
	ld.global.u32 	%r1501, [%rd15+124];
	xor.b32  	%r2134, %r2134, %r1501;
	ld.global.u32 	%r1502, [%rd15+128];
	xor.b32  	%r2133, %r2133, %r1502;
	ld.global.u32 	%r1503, [%rd15+132];
	xor.b32  	%r2132, %r2132, %r1503;
	ld.global.u32 	%r1504, [%rd15+136];
	xor.b32  	%r2131, %r2131, %r1504;
$L__BB4_135:
	and.b32  	%r1506, %r1454, 128;
	setp.eq.s32 	%p74, %r1506, 0;
	@%p74 bra 	$L__BB4_137;
	ld.global.u32 	%r1507, [%rd15+140];
	xor.b32  	%r2135, %r2135, %r1507;
	ld.global.u32 	%r1508, [%rd15+144];
	xor.b32  	%r2134, %r2134, %r1508;
	ld.global.u32 	%r1509, [%rd15+148];
	xor.b32  	%r2133, %r2133, %r1509;
	ld.global.u32 	%r1510, [%rd15+152];
	xor.b32  	%r2132, %r2132, %r1510;
	ld.global.u32 	%r1511, [%rd15+156];
	xor.b32  	%r2131, %r2131, %r1511;
$L__BB4_137:
	and.b32  	%r1513, %r1454, 256;
	setp.eq.s32 	%p75, %r1513, 0;
	@%p75 bra 	$L__BB4_139;
	ld.global.u32 	%r1514, [%rd15+160];
	xor.b32  	%r2135, %r2135, %r1514;
	ld.global.u32 	%r1515, [%rd15+164];
	xor.b32  	%r2134, %r2134, %r1515;
	ld.global.u32 	%r1516, [%rd15+168];
	xor.b32  	%r2133, %r2133, %r1516;
	ld.global.u32 	%r1517, [%rd15+172];
	xor.b32  	%r2132, %r2132, %r1517;
	ld.global.u32 	%r1518, [%rd15+176];
	xor.b32  	%r2131, %r2131, %r1518;
$L__BB4_139:
	and.b32  	%r1520, %r1454, 512;
	setp.eq.s32 	%p76, %r1520, 0;
	@%p76 bra 	$L__BB4_141;
	ld.global.u32 	%r1521, [%rd15+180];
	xor.b32  	%r2135, %r2135, %r1521;
	ld.global.u32 	%r1522, [%rd15+184];
	xor.b32  	%r2134, %r2134, %r1522;
	ld.global.u32 	%r1523, [%rd15+188];
	xor.b32  	%r2133, %r2133, %r1523;
	ld.global.u32 	%r1524, [%rd15+192];
	xor.b32  	%r2132, %r2132, %r1524;
	ld.global.u32 	%r1525, [%rd15+196];
	xor.b32  	%r2131, %r2131, %r1525;
$L__BB4_141:
	and.b32  	%r1527, %r1454, 1024;
	setp.eq.s32 	%p77, %r1527, 0;
	@%p77 bra 	$L__BB4_143;
	ld.global.u32 	%r1528, [%rd15+200];
	xor.b32  	%r2135, %r2135, %r1528;
	ld.global.u32 	%r1529, [%rd15+204];
	xor.b32  	%r2134, %r2134, %r1529;
	ld.global.u32 	%r1530, [%rd15+208];
	xor.b32  	%r2133, %r2133, %r1530;
	ld.global.u32 	%r1531, [%rd15+212];
	xor.b32  	%r2132, %r2132, %r1531;
	ld.global.u32 	%r1532, [%rd15+216];
	xor.b32  	%r2131, %r2131, %r1532;
$L__BB4_143:
	and.b32  	%r1534, %r1454, 2048;
	setp.eq.s32 	%p78, %r1534, 0;
	@%p78 bra 	$L__BB4_145;
	ld.global.u32 	%r1535, [%rd15+220];
	xor.b32  	%r2135, %r2135, %r1535;
	ld.global.u32 	%r1536, [%rd15+224];
	xor.b32  	%r2134, %r2134, %r1536;
	ld.global.u32 	%r1537, [%rd15+228];
	xor.b32  	%r2133, %r2133, %r1537;
	ld.global.u32 	%r1538, [%rd15+232];
	xor.b32  	%r2132, %r2132, %r1538;
	ld.global.u32 	%r1539, [%rd15+236];
	xor.b32  	%r2131, %r2131, %r1539;
$L__BB4_145:
	and.b32  	%r1541, %r1454, 4096;
	setp.eq.s32 	%p79, %r1541, 0;
	@%p79 bra 	$L__BB4_147;
	ld.global.u32 	%r1542, [%rd15+240];
	xor.b32  	%r2135, %r2135, %r1542;
	ld.global.u32 	%r1543, [%rd15+244];
	xor.b32  	%r2134, %r2134, %r1543;
	ld.global.u32 	%r1544, [%rd15+248];
	xor.b32  	%r2133, %r2133, %r1544;
	ld.global.u32 	%r1545, [%rd15+252];
	xor.b32  	%r2132, %r2132, %r1545;
	ld.global.u32 	%r1546, [%rd15+256];
	xor.b32  	%r2131, %r2131, %r1546;
$L__BB4_147:
	and.b32  	%r1548, %r1454, 8192;
	setp.eq.s32 	%p80, %r1548, 0;
	@%p80 bra 	$L__BB4_149;
	ld.global.u32 	%r1549, [%rd15+260];
	xor.b32  	%r2135, %r2135, %r1549;
	ld.global.u32 	%r1550, [%rd15+264];
	xor.b32  	%r2134, %r2134, %r1550;
	ld.global.u32 	%r1551, [%rd15+268];
	xor.b32  	%r2133, %r2133, %r1551;
	ld.global.u32 	%r1552, [%rd15+272];
	xor.b32  	%r2132, %r2132, %r1552;
	ld.global.u32 	%r1553, [%rd15+276];
	xor.b32  	%r2131, %r2131, %r1553;
$L__BB4_149:
	and.b32  	%r1555, %r1454, 16384;
	setp.eq.s32 	%p81, %r1555, 0;
	@%p81 bra 	$L__BB4_151;
	ld.global.u32 	%r1556, [%rd15+280];
	xor.b32  	%r2135, %r2135, %r1556;
	ld.global.u32 	%r1557, [%rd15+284];
	xor.b32  	%r2134, %r2134, %r1557;
	ld.global.u32 	%r1558, [%rd15+288];
	xor.b32  	%r2133, %r2133, %r1558;
	ld.global.u32 	%r1559, [%rd15+292];
	xor.b32  	%r2132, %r2132, %r1559;
	ld.global.u32 	%r1560, [%rd15+296];
	xor.b32  	%r2131, %r2131, %r1560;
$L__BB4_151:
	and.b32  	%r1562, %r1454, 32768;
	setp.eq.s32 	%p82, %r1562, 0;
	@%p82 bra 	$L__BB4_153;
	ld.global.u32 	%r1563, [%rd15+300];
	xor.b32  	%r2135, %r2135, %r1563;
	ld.global.u32 	%r1564, [%rd15+304];
	xor.b32  	%r2134, %r2134, %r1564;
	ld.global.u32 	%r1565, [%rd15+308];
	xor.b32  	%r2133, %r2133, %r1565;
	ld.global.u32 	%r1566, [%rd15+312];
	xor.b32  	%r2132, %r2132, %r1566;
	ld.global.u32 	%r1567, [%rd15+316];
	xor.b32  	%r2131, %r2131, %r1567;
$L__BB4_153:
	add.s32 	%r2130, %r2130, 16;
	setp.ne.s32 	%p83, %r2130, 32;
	@%p83 bra 	$L__BB4_121;
	mad.lo.s32 	%r1568, %r2124, -31, %r552;
	add.s32 	%r2124, %r1568, 1;
	setp.ne.s32 	%p84, %r2124, 5;
	@%p84 bra 	$L__BB4_120;
	st.local.u32 	[%rd2+4], %r2135;
	st.local.v2.u32 	[%rd2+8], {%r2134, %r2133};
	st.local.v2.u32 	[%rd2+16], {%r2132, %r2131};
	setp.eq.s64 	%p85, %rd13, 1;
	@%p85 bra 	$L__BB4_230;
	mov.b32 	%r2131, 0;
	mov.u32 	%r2224, %r2131;
	mov.u32 	%r2225, %r2131;
	mov.u32 	%r2226, %r2131;
	mov.u32 	%r2135, %r2131;
	mov.u32 	%r2216, %r2131;
$L__BB4_157:
	mul.wide.u32 	%rd37, %r2216, 4;
	add.s64 	%rd38, %rd2, %rd37;
	ld.local.u32 	%r727, [%rd38+4];
	shl.b32 	%r728, %r2216, 5;
	mov.b32 	%r2222, 0;
$L__BB4_158:
	.pragma "nounroll";
	shr.u32 	%r1571, %r727, %r2222;
	and.b32  	%r1572, %r1571, 1;
	setp.eq.b32 	%p86, %r1572, 1;
	not.pred 	%p87, %p86;
	add.s32 	%r1573, %r728, %r2222;
	mul.lo.s32 	%r1574, %r1573, 5;
	mul.wide.u32 	%rd39, %r1574, 4;
	add.s64 	%rd16, %rd14, %rd39;
	@%p87 bra 	$L__BB4_160;
	ld.global.u32 	%r1575, [%rd16];
	xor.b32  	%r2135, %r2135, %r1575;
	ld.global.u32 	%r1576, [%rd16+4];
	xor.b32  	%r2226, %r2226, %r1576;
	ld.global.u32 	%r1577, [%rd16+8];
	xor.b32  	%r2225, %r2225, %r1577;
	ld.global.u32 	%r1578, [%rd16+12];
	xor.b32  	%r2224, %r2224, %r1578;
	ld.global.u32 	%r1579, [%rd16+16];
	xor.b32  	%r2131, %r2131, %r1579;
$L__BB4_160:
	and.b32  	%r1581, %r1571, 2;
	setp.eq.s32 	%p88, %r1581, 0;
	@%p88 bra 	$L__BB4_162;
	ld.global.u32 	%r1582, [%rd16+20];
	xor.b32  	%r2135, %r2135, %r1582;
	ld.global.u32 	%r1583, [%rd16+24];
	xor.b32  	%r2226, %r2226, %r1583;
	ld.global.u32 	%r1584, [%rd16+28];
	xor.b32  	%r2225, %r2225, %r1584;
	ld.global.u32 	%r1585, [%rd16+32];
	xor.b32  	%r2224, %r2224, %r1585;
	ld.global.u32 	%r1586, [%rd16+36];
	xor.b32  	%r2131, %r2131, %r1586;
$L__BB4_162:
	and.b32  	%r1588, %r1571, 4;
	setp.eq.s32 	%p89, %r1588, 0;
	@%p89 bra 	$L__BB4_164;
	ld.global.u32 	%r1589, [%rd16+40];
	xor.b32  	%r2135, %r2135, %r1589;
	ld.global.u32 	%r1590, [%rd16+44];
	xor.b32  	%r2226, %r2226, %r1590;
	ld.global.u32 	%r1591, [%rd16+48];
	xor.b32  	%r2225, %r2225, %r1591;
	ld.global.u32 	%r1592, [%rd16+52];
	xor.b32  	%r2224, %r2224, %r1592;
	ld.global.u32 	%r1593, [%rd16+56];
	xor.b32  	%r2131, %r2131, %r1593;
$L__BB4_164:
	and.b32  	%r1595, %r1571, 8;
	setp.eq.s32 	%p90, %r1595, 0;
	@%p90 bra 	$L__BB4_166;
	ld.global.u32 	%r1596, [%rd16+60];
	xor.b32  	%r2135, %r2135, %r1596;
	ld.global.u32 	%r1597, [%rd16+64];
	xor.b32  	%r2226, %r2226, %r1597;
	ld.global.u32 	%r1598, [%rd16+68];
	xor.b32  	%r2225, %r2225, %r1598;
	ld.global.u32 	%r1599, [%rd16+72];
	xor.b32  	%r2224, %r2224, %r1599;
	ld.global.u32 	%r1600, [%rd16+76];
	xor.b32  	%r2131, %r2131, %r1600;
$L__BB4_166:
	and.b32  	%r1602, %r1571, 16;
	setp.eq.s32 	%p91, %r1602, 0;
	@%p91 bra 	$L__BB4_168;
	ld.global.u32 	%r1603, [%rd16+80];
	xor.b32  	%r2135, %r2135, %r1603;
	ld.global.u32 	%r1604, [%rd16+84];
	xor.b32  	%r2226, %r2226, %r1604;
	ld.global.u32 	%r1605, [%rd16+88];
	xor.b32  	%r2225, %r2225, %r1605;
	ld.global.u32 	%r1606, [%rd16+92];
	xor.b32  	%r2224, %r2224, %r1606;
	ld.global.u32 	%r1607, [%rd16+96];
	xor.b32  	%r2131, %r2131, %r1607;
$L__BB4_168:
	and.b32  	%r1609, %r1571, 32;
	setp.eq.s32 	%p92, %r1609, 0;
	@%p92 bra 	$L__BB4_170;
	ld.global.u32 	%r1610, [%rd16+100];
	xor.b32  	%r2135, %r2135, %r1610;
	ld.global.u32 	%r1611, [%rd16+104];
	xor.b32  	%r2226, %r2226, %r1611;
	ld.global.u32 	%r1612, [%rd16+108];
	xor.b32  	%r2225, %r2225, %r1612;
	ld.global.u32 	%r1613, [%rd16+112];
	xor.b32  	%r2224, %r2224, %r1613;
	ld.global.u32 	%r1614, [%rd16+116];
	xor.b32  	%r2131, %r2131, %r1614;
$L__BB4_170:
	and.b32  	%r1616, %r1571, 64;
	setp.eq.s32 	%p93, %r1616, 0;
	@%p93 bra 	$L__BB4_172;
	ld.global.u32 	%r1617, [%rd16+120];
	xor.b32  	%r2135, %r2135, %r1617;
	ld.global.u32 	%r1618, [%rd16+124];
	xor.b32  	%r2226, %r2226, %r1618;
	ld.global.u32 	%r1619, [%rd16+128];
	xor.b32  	%r2225, %r2225, %r1619;
	ld.global.u32 	%r1620, [%rd16+132];
	xor.b32  	%r2224, %r2224, %r1620;
	ld.global.u32 	%r1621, [%rd16+136];
	xor.b32  	%r2131, %r2131, %r1621;
$L__BB4_172:
	and.b32  	%r1623, %r1571, 128;
	setp.eq.s32 	%p94, %r1623, 0;
	@%p94 bra 	$L__BB4_174;
	ld.global.u32 	%r1624, [%rd16+140];
	xor.b32  	%r2135, %r2135, %r1624;
	ld.global.u32 	%r1625, [%rd16+144];
	xor.b32  	%r2226, %r2226, %r1625;
	ld.global.u32 	%r1626, [%rd16+148];
	xor.b32  	%r2225, %r2225, %r1626;
	ld.global.u32 	%r1627, [%rd16+152];
	xor.b32  	%r2224, %r2224, %r1627;
	ld.global.u32 	%r1628, [%rd16+156];
	xor.b32  	%r2131, %r2131, %r1628;
$L__BB4_174:
	and.b32  	%r1630, %r1571, 256;
	setp.eq.s32 	%p95, %r1630, 0;
	@%p95 bra 	$L__BB4_176;
	ld.global.u32 	%r1631, [%rd16+160];
	xor.b32  	%r2135, %r2135, %r1631;
	ld.global.u32 	%r1632, [%rd16+164];
	xor.b32  	%r2226, %r2226, %r1632;
	ld.global.u32 	%r1633, [%rd16+168];
	xor.b32  	%r2225, %r2225, %r1633;
	ld.global.u32 	%r1634, [%rd16+172];
	xor.b32  	%r2224, %r2224, %r1634;
	ld.global.u32 	%r1635, [%rd16+176];
	xor.b32  	%r2131, %r2131, %r1635;
$L__BB4_176:
	and.b32  	%r1637, %r1571, 512;
	setp.eq.s32 	%p96, %r1637, 0;
	@%p96 bra 	$L__BB4_178;
	ld.global.u32 	%r1638, [%rd16+180];
	xor.b32  	%r2135, %r2135, %r1638;
	ld.global.u32 	%r1639, [%rd16+184];
	xor.b32  	%r2226, %r2226, %r1639;
	ld.global.u32 	%r1640, [%rd16+188];
	xor.b32  	%r2225, %r2225, %r1640;
	ld.global.u32 	%r1641, [%rd16+192];
	xor.b32  	%r2224, %r2224, %r1641;
	ld.global.u32 	%r1642, [%rd16+196];
	xor.b32  	%r2131, %r2131, %r1642;
$L__BB4_178:
	and.b32  	%r1644, %r1571, 1024;
	setp.eq.s32 	%p97, %r1644, 0;
	@%p97 bra 	$L__BB4_180;
	ld.global.u32 	%r1645, [%rd16+200];
	xor.b32  	%r2135, %r2135, %r1645;
	ld.global.u32 	%r1646, [%rd16+204];
	xor.b32  	%r2226, %r2226, %r1646;
	ld.global.u32 	%r1647, [%rd16+208];
	xor.b32  	%r2225, %r2225, %r1647;
	ld.global.u32 	%r1648, [%rd16+212];
	xor.b32  	%r2224, %r2224, %r1648;
	ld.global.u32 	%r1649, [%rd16+216];
	xor.b32  	%r2131, %r2131, %r1649;
$L__BB4_180:
	and.b32  	%r1651, %r1571, 2048;
	setp.eq.s32 	%p98, %r1651, 0;
	@%p98 bra 	$L__BB4_182;
	ld.global.u32 	%r1652, [%rd16+220];
	xor.b32  	%r2135, %r2135, %r1652;
	ld.global.u32 	%r1653, [%rd16+224];
	xor.b32  	%r2226, %r2226, %r1653;
	ld.global.u32 	%r1654, [%rd16+228];
	xor.b32  	%r2225, %r2225, %r1654;
	ld.global.u32 	%r1655, [%rd16+232];
	xor.b32  	%r2224, %r2224, %r1655;
	ld.global.u32 	%r1656, [%rd16+236];
	xor.b32  	%r2131, %r2131, %r1656;
$L__BB4_182:
	and.b32  	%r1658, %r1571, 4096;
	setp.eq.s32 	%p99, %r1658, 0;
	@%p99 bra 	$L__BB4_184;
	ld.global.u32 	%r1659, [%rd16+240];
	xor.b32  	%r2135, %r2135, %r1659;
	ld.global.u32 	%r1660, [%rd16+244];
	xor.b32  	%r2226, %r2226, %r1660;
	ld.global.u32 	%r1661, [%rd16+248];
	xor.b32  	%r2225, %r2225, %r1661;
	ld.global.u32 	%r1662, [%rd16+252];
	xor.b32  	%r2224, %r2224, %r1662;
	ld.global.u32 	%r1663, [%rd16+256];
	xor.b32  	%r2131, %r2131, %r1663;
$L__BB4_184:
	and.b32  	%r1665, %r1571, 8192;
	setp.eq.s32 	%p100, %r1665, 0;
	@%p100 bra 	$L__BB4_186;
	ld.global.u32 	%r1666, [%rd16+260];
	xor.b32  	%r2135, %r2135, %r1666;
	ld.global.u32 	%r1667, [%rd16+264];
	xor.b32  	%r2226, %r2226, %r1667;
	ld.global.u32 	%r1668, [%rd16+268];
	xor.b32  	%r2225, %r2225, %r1668;
	ld.global.u32 	%r1669, [%rd16+272];
	xor.b32  	%r2224, %r2224, %r1669;
	ld.global.u32 	%r1670, [%rd16+276];
	xor.b32  	%r2131, %r2131, %r1670;
$L__BB4_186:
	and.b32  	%r1672, %r1571, 16384;
	setp.eq.s32 	%p101, %r1672, 0;
	@%p101 bra 	$L__BB4_188;
	ld.global.u32 	%r1673, [%rd16+280];
	xor.b32  	%r2135, %r2135, %r1673;
	ld.global.u32 	%r1674, [%rd16+284];
	xor.b32  	%r2226, %r2226, %r1674;
	ld.global.u32 	%r1675, [%rd16+288];
	xor.b32  	%r2225, %r2225, %r1675;
	ld.global.u32 	%r1676, [%rd16+292];
	xor.b32  	%r2224, %r2224, %r1676;
	ld.global.u32 	%r1677, [%rd16+296];
	xor.b32  	%r2131, %r2131, %r1677;
$L__BB4_188:
	and.b32  	%r1679, %r1571, 32768;
	setp.eq.s32 	%p102, %r1679, 0;
	@%p102 bra 	$L__BB4_190;
	ld.global.u32 	%r1680, [%rd16+300];
	xor.b32  	%r2135, %r2135, %r1680;
	ld.global.u32 	%r1681, [%rd16+304];
	xor.b32  	%r2226, %r2226, %r1681;
	ld.global.u32 	%r1682, [%rd16+308];
	xor.b32  	%r2225, %r2225, %r1682;
	ld.global.u32 	%r1683, [%rd16+312];
	xor.b32  	%r2224, %r2224, %r1683;
	ld.global.u32 	%r1684, [%rd16+316];
	xor.b32  	%r2131, %r2131, %r1684;
$L__BB4_190:
	add.s32 	%r2222, %r2222, 16;
	setp.ne.s32 	%p103, %r2222, 32;
	@%p103 bra 	$L__BB4_158;
	mad.lo.s32 	%r1685, %r2216, -31, %r728;
	add.s32 	%r2216, %r1685, 1;
	setp.ne.s32 	%p104, %r2216, 5;
	@%p104 bra 	$L__BB4_157;
	st.local.u32 	[%rd2+4], %r2135;
	st.local.v2.u32 	[%rd2+8], {%r2226, %r2225};
	st.local.v2.u32 	[%rd2+16], {%r2224, %r2131};
	setp.ne.s64 	%p105, %rd13, 3;
	@%p105 bra 	$L__BB4_230;
	mov.b32 	%r2131, 0;
	mov.u32 	%r2316, %r2131;
	mov.u32 	%r2317, %r2131;
	mov.u32 	%r2318, %r2131;
	mov.u32 	%r2135, %r2131;
	mov.u32 	%r2308, %r2131;
$L__BB4_194:
	mul.wide.u32 	%rd40, %r2308, 4;
	add.s64 	%rd41, %rd2, %rd40;
	ld.local.u32 	%r903, [%rd41+4];
	shl.b32 	%r904, %r2308, 5;
	mov.b32 	%r2314, 0;
$L__BB4_195:
	.pragma "nounroll";
	shr.u32 	%r1688, %r903, %r2314;
	and.b32  	%r1689, %r1688, 1;
	setp.eq.b32 	%p106, %r1689, 1;
	not.pred 	%p107, %p106;
	add.s32 	%r1690, %r904, %r2314;
	mul.lo.s32 	%r1691, %r1690, 5;
	mul.wide.u32 	%rd42, %r1691, 4;
	add.s64 	%rd17, %rd14, %rd42;
	@%p107 bra 	$L__BB4_197;
	ld.global.u32 	%r1692, [%rd17];
	xor.b32  	%r2135, %r2135, %r1692;
	ld.global.u32 	%r1693, [%rd17+4];
	xor.b32  	%r2318, %r2318, %r1693;
	ld.global.u32 	%r1694, [%rd17+8];
	xor.b32  	%r2317, %r2317, %r1694;
	ld.global.u32 	%r1695, [%rd17+12];
	xor.b32  	%r2316, %r2316, %r1695;
	ld.global.u32 	%r1696, [%rd17+16];
	xor.b32  	%r2131, %r2131, %r1696;
$L__BB4_197:
	and.b32  	%r1698, %r1688, 2;
	setp.eq.s32 	%p108, %r1698, 0;
	@%p108 bra 	$L__BB4_199;
	ld.global.u32 	%r1699, [%rd17+20];
	xor.b32  	%r2135, %r2135, %r1699;
	ld.global.u32 	%r1700, [%rd17+24];
	xor.b32  	%r2318, %r2318, %r1700;
	ld.global.u32 	%r1701, [%rd17+28];
	xor.b32  	%r2317, %r2317, %r1701;
	ld.global.u32 	%r1702, [%rd17+32];
	xor.b32  	%r2316, %r2316, %r1702;
	ld.global.u32 	%r1703, [%rd17+36];
	xor.b32  	%r2131, %r2131, %r1703;
$L__BB4_199:
	and.b32  	%r1705, %r1688, 4;
	setp.eq.s32 	%p109, %r1705, 0;
	@%p109 bra 	$L__BB4_201;
	ld.global.u32 	%r1706, [%rd17+40];
	xor.b32  	%r2135, %r2135, %r1706;
	ld.global.u32 	%r1707, [%rd17+44];
	xor.b32  	%r2318, %r2318, %r1707;
	ld.global.u32 	%r1708, [%rd17+48];
	xor.b32  	%r2317, %r2317, %r1708;
	ld.global.u32 	%r1709, [%rd17+52];
	xor.b32  	%r2316, %r2316, %r1709;
	ld.global.u32 	%r1710, [%rd17+56];
	xor.b32  	%r2131, %r2131, %r1710;
$L__BB4_201:
	and.b32  	%r1712, %r1688, 8;
	setp.eq.s32 	%p110, %r1712, 0;
	@%p110 bra 	$L__BB4_203;
	ld.global.u32 	%r1713, [%rd17+60];
	xor.b32  	%r2135, %r2135, %r1713;
	ld.global.u32 	%r1714, [%rd17+64];
	xor.b32  	%r2318, %r2318, %r1714;
	ld.global.u32 	%r1715, [%rd17+68];
	xor.b32  	%r2317, %r2317, %r1715;
	ld.global.u32 	%r1716, [%rd17+72];
	xor.b32  	%r2316, %r2316, %r1716;
	ld.global.u32 	%r1717, [%rd17+76];
	xor.b32  	%r2131, %r2131, %r1717;
$L__BB4_203:
	and.b32  	%r1719, %r1688, 16;
	setp.eq.s32 	%p111, %r1719, 0;
	@%p111 bra 	$L__BB4_205;
	ld.global.u32 	%r1720, [%rd17+80];
	xor.b32  	%r2135, %r2135, %r1720;
	ld.global.u32 	%r1721, [%rd17+84];
	xor.b32  	%r2318, %r2318, %r1721;
	ld.global.u32 	%r1722, [%rd17+88];
	xor.b32  	%r2317, %r2317, %r1722;
	ld.global.u32 	%r1723, [%rd17+92];
	xor.b32  	%r2316, %r2316, %r1723;
	ld.global.u32 	%r1724, [%rd17+96];
	xor.b32  	%r2131, %r2131, %r1724;
$L__BB4_205:
	and.b32  	%r1726, %r1688, 32;
	setp.eq.s32 	%p112, %r1726, 0;
	@%p112 bra 	$L__BB4_207;
	ld.global.u32 	%r1727, [%rd17+100];
	xor.b32  	%r2135, %r2135, %r1727;
	ld.global.u32 	%r1728, [%rd17+104];
	xor.b32  	%r2318, %r2318, %r1728;
	ld.global.u32 	%r1729, [%rd17+108];
	xor.b32  	%r2317, %r2317, %r1729;
	ld.global.u32 	%r1730, [%rd17+112];
	xor.b32  	%r2316, %r2316, %r1730;
	ld.global.u32 	%r1731, [%rd17+116];
	xor.b32  	%r2131, %r2131, %r1731;
$L__BB4_207:
	and.b32  	%r1733, %r1688, 64;
	setp.eq.s32 	%p113, %r1733, 0;
	@%p113 bra 	$L__BB4_209;
	ld.global.u32 	%r1734, [%rd17+120];
	xor.b32  	%r2135, %r2135, %r1734;
	ld.global.u32 	%r1735, [%rd17+124];
	xor.b32  	%r2318, %r2318, %r1735;
	ld.global.u32 	%r1736, [%rd17+128];
	xor.b32  	%r2317, %r2317, %r1736;
	ld.global.u32 	%r1737, [%rd17+132];
	xor.b32  	%r2316, %r2316, %r1737;
	ld.global.u32 	%r1738, [%rd17+136];
	xor.b32  	%r2131, %r2131, %r1738;
$L__BB4_209:
	and.b32  	%r1740, %r1688, 128;
	setp.eq.s32 	%p114, %r1740, 0;
	@%p114 bra 	$L__BB4_211;
	ld.global.u32 	%r1741, [%rd17+140];
	xor.b32  	%r2135, %r2135, %r1741;
	ld.global.u32 	%r1742, [%rd17+144];
	xor.b32  	%r2318, %r2318, %r1742;
	ld.global.u32 	%r1743, [%rd17+148];
	xor.b32  	%r2317, %r2317, %r1743;
	ld.global.u32 	%r1744, [%rd17+152];
	xor.b32  	%r2316, %r2316, %r1744;
	ld.global.u32 	%r1745, [%rd17+156];
	xor.b32  	%r2131, %r2131, %r1745;
$L__BB4_211:
	and.b32  	%r1747, %r1688, 256;
	setp.eq.s32 	%p115, %r1747, 0;
	@%p115 bra 	$L__BB4_213;
	ld.global.u32 	%r1748, [%rd17+160];
	xor.b32  	%r2135, %r2135, %r1748;
	ld.global.u32 	%r1749, [%rd17+164];
	xor.b32  	%r2318, %r2318, %r1749;
	ld.global.u32 	%r1750, [%rd17+168];
	xor.b32  	%r2317, %r2317, %r1750;
	ld.global.u32 	%r1751, [%rd17+172];
	xor.b32  	%r2316, %r2316, %r1751;
	ld.global.u32 	%r1752, [%rd17+176];
	xor.b32  	%r2131, %r2131, %r1752;
$L__BB4_213:
	and.b32  	%r1754, %r1688, 512;
	setp.eq.s32 	%p116, %r1754, 0;
	@%p116 bra 	$L__BB4_215;
	ld.global.u32 	%r1755, [%rd17+180];
	xor.b32  	%r2135, %r2135, %r1755;
	ld.global.u32 	%r1756, [%rd17+184];
	xor.b32  	%r2318, %r2318, %r1756;
	ld.global.u32 	%r1757, [%rd17+188];
	xor.b32  	%r2317, %r2317, %r1757;
	ld.global.u32 	%r1758, [%rd17+192];
	xor.b32  	%r2316, %r2316, %r1758;
	ld.global.u32 	%r1759, [%rd17+196];
	xor.b32  	%r2131, %r2131, %r1759;
$L__BB4_215:
	and.b32  	%r1761, %r1688, 1024;
	setp.eq.s32 	%p117, %r1761, 0;
	@%p117 bra 	$L__BB4_217;
	ld.global.u32 	%r1762, [%rd17+200];
	xor.b32  	%r2135, %r2135, %r1762;
	ld.global.u32 	%r1763, [%rd17+204];
	xor.b32  	%r2318, %r2318, %r1763;
	ld.global.u32 	%r1764, [%rd17+208];
	xor.b32  	%r2317, %r2317, %r1764;
	ld.global.u32 	%r1765, [%rd17+212];
	xor.b32  	%r2316, %r2316, %r1765;
	ld.global.u32 	%r1766, [%rd17+216];
	xor.b32  	%r2131, %r2131, %r1766;
$L__BB4_217:
	and.b32  	%r1768, %r1688, 2048;
	setp.eq.s32 	%p118, %r1768, 0;
	@%p118 bra 	$L__BB4_219;
	ld.global.u32 	%r1769, [%rd17+220];
	xor.b32  	%r2135, %r2135, %r1769;
	ld.global.u32 	%r1770, [%rd17+224];
	xor.b32  	%r2318, %r2318, %r1770;
	ld.global.u32 	%r1771, [%rd17+228];
	xor.b32  	%r2317, %r2317, %r1771;
	ld.global.u32 	%r1772, [%rd17+232];
	xor.b32  	%r2316, %r2316, %r1772;
	ld.global.u32 	%r1773, [%rd17+236];
	xor.b32  	%r2131, %r2131, %r1773;
$L__BB4_219:
	and.b32  	%r1775, %r1688, 4096;
	setp.eq.s32 	%p119, %r1775, 0;
	@%p119 bra 	$L__BB4_221;
	ld.global.u32 	%r1776, [%rd17+240];
	xor.b32  	%r2135, %r2135, %r1776;
	ld.global.u32 	%r1777, [%rd17+244];
	xor.b32  	%r2318, %r2318, %r1777;
	ld.global.u32 	%r1778, [%rd17+248];
	xor.b32  	%r2317, %r2317, %r1778;
	ld.global.u32 	%r1779, [%rd17+252];
	xor.b32  	%r2316, %r2316, %r1779;
	ld.global.u32 	%r1780, [%rd17+256];
	xor.b32  	%r2131, %r2131, %r1780;
$L__BB4_221:
	and.b32  	%r1782, %r1688, 8192;
	setp.eq.s32 	%p120, %r1782, 0;
	@%p120 bra 	$L__BB4_223;
	ld.global.u32 	%r1783, [%rd17+260];
	xor.b32  	%r2135, %r2135, %r1783;
	ld.global.u32 	%r1784, [%rd17+264];
	xor.b32  	%r2318, %r2318, %r1784;
	ld.global.u32 	%r1785, [%rd17+268];
	xor.b32  	%r2317, %r2317, %r1785;
	ld.global.u32 	%r1786, [%rd17+272];
	xor.b32  	%r2316, %r2316, %r1786;
	ld.global.u32 	%r1787, [%rd17+276];
	xor.b32  	%r2131, %r2131, %r1787;
$L__BB4_223:
	and.b32  	%r1789, %r1688, 16384;
	setp.eq.s32 	%p121, %r1789, 0;
	@%p121 bra 	$L__BB4_225;
	ld.global.u32 	%r1790, [%rd17+280];
	xor.b32  	%r2135, %r2135, %r1790;
	ld.global.u32 	%r1791, [%rd17+284];
	xor.b32  	%r2318, %r2318, %r1791;
	ld.global.u32 	%r1792, [%rd17+288];
	xor.b32  	%r2317, %r2317, %r1792;
	ld.global.u32 	%r1793, [%rd17+292];
	xor.b32  	%r2316, %r2316, %r1793;
	ld.global.u32 	%r1794, [%rd17+296];
	xor.b32  	%r2131, %r2131, %r1794;
$L__BB4_225:
	and.b32  	%r1796, %r1688, 32768;
	setp.eq.s32 	%p122, %r1796, 0;
	@%p122 bra 	$L__BB4_227;
	ld.global.u32 	%r1797, [%rd17+300];
	xor.b32  	%r2135, %r2135, %r1797;
	ld.global.u32 	%r1798, [%rd17+304];
	xor.b32  	%r2318, %r2318, %r1798;
	ld.global.u32 	%r1799, [%rd17+308];
	xor.b32  	%r2317, %r2317, %r1799;
	ld.global.u32 	%r1800, [%rd17+312];
	xor.b32  	%r2316, %r2316, %r1800;
	ld.global.u32 	%r1801, [%rd17+316];
	xor.b32  	%r2131, %r2131, %r1801;
$L__BB4_227:
	add.s32 	%r2314, %r2314, 16;
	setp.ne.s32 	%p123, %r2314, 32;
	@%p123 bra 	$L__BB4_195;
	mad.lo.s32 	%r1802, %r2308, -31, %r904;
	add.s32 	%r2308, %r1802, 1;
	setp.ne.s32 	%p124, %r2308, 5;
	@%p124 bra 	$L__BB4_194;
	st.local.u32 	[%rd2+4], %r2135;
	st.local.v2.u32 	[%rd2+8], {%r2318, %r2317};
	st.local.v2.u32 	[%rd2+16], {%r2316, %r2131};
$L__BB4_230:
	shr.u64 	%rd52, %rd12, 2;
	add.s32 	%r2118, %r2118, 1;
	setp.gt.u64 	%p125, %rd12, 3;
	@%p125 bra 	$L__BB4_118;
$L__BB4_231:
	mul.lo.s32 	%r1078, %r1089, 362437;
	setp.ge.s32 	%p126, %r3, %r1;
	@%p126 bra 	$L__BB4_239;
	setp.ne.s32 	%p128, %r1089, %r3;
	@%p128 bra 	$L__BB4_234;
	mul.wide.s32 	%rd49, %r5, 4;
	add.s64 	%rd50, %rd1, %rd49;
	mov.b32 	%r1832, 0;
	st.global.u32 	[%rd50], %r1832;
	bra.uni 	$L__BB4_241;
$L__BB4_234:
	max.s32 	%r1812, %r1089, %r3;
	setp.lt.s32 	%p129, %r1812, %r1079;
	@%p129 bra 	$L__BB4_236;
	setp.ge.s32 	%p130, %r1089, %r1;
	min.s32 	%r1813, %r1089, %r3;
	setp.le.s32 	%p131, %r1813, %r1079;
	or.pred  	%p132, %p131, %p130;
	@%p132 bra 	$L__BB4_237;
$L__BB4_236:
	ld.param.f32 	%f13, [_Z15define_synapsesPffffiii_param_1];
	shr.u32 	%r1823, %r2135, 2;
	xor.b32  	%r1824, %r1823, %r2135;
	shl.b32 	%r1825, %r2131, 4;
	shl.b32 	%r1826, %r1824, 1;
	xor.b32  	%r1827, %r1826, %r1825;
	xor.b32  	%r1828, %r1827, %r1824;
	xor.b32  	%r1829, %r1828, %r2131;
	add.s32 	%r1830, %r1078, %r1829;
	add.s32 	%r1831, %r1830, 717346202;
	cvt.rn.f32.u32 	%f10, %r1831;
	fma.rn.f32 	%f11, %f10, 0f2F800000, 0f2F000000;
	mul.f32 	%f12, %f13, %f11;
	mul.wide.s32 	%rd47, %r5, 4;
	add.s64 	%rd48, %rd1, %rd47;
	st.global.f32 	[%rd48], %f12;
	bra.uni 	$L__BB4_241;
$L__BB4_237:
	setp.le.s32 	%p133, %r1089, %r1;
	@%p133 bra 	$L__BB4_241;
	shr.u32 	%r1814, %r2135, 2;
	xor.b32  	%r1815, %r1814, %r2135;
	shl.b32 	%r1816, %r2131, 4;
	shl.b32 	%r1817, %r1815, 1;
	xor.b32  	%r1818, %r1817, %r1816;
	xor.b32  	%r1819, %r1818, %r1815;
	xor.b32  	%r1820, %r1819, %r2131;
	add.s32 	%r1821, %r1078, %r1820;
	add.s32 	%r1822, %r1821, 717346202;
	cvt.rn.f32.u32 	%f7, %r1822;
	fma.rn.f32 	%f8, %f7, 0f2F800000, 0f2F000000;
	mul.f32 	%f9, %f2, %f8;
	mul.wide.s32 	%rd45, %r5, 4;
	add.s64 	%rd46, %rd1, %rd45;
	st.global.f32 	[%rd46], %f9;
	bra.uni 	$L__BB4_241;
$L__BB4_239:
	setp.ge.s32 	%p127, %r1089, %r1;
	@%p127 bra 	$L__BB4_241;
	shr.u32 	%r1803, %r2135, 2;
	xor.b32  	%r1804, %r1803, %r2135;
	shl.b32 	%r1805, %r2131, 4;
	shl.b32 	%r1806, %r1804, 1;
	xor.b32  	%r1807, %r1806, %r1805;
	xor.b32  	%r1808, %r1807, %r1804;
	xor.b32  	%r1809, %r1808, %r2131;
	add.s32 	%r1810, %r1078, %r1809;
	add.s32 	%r1811, %r1810, 717346202;
	cvt.rn.f32.u32 	%f4, %r1811;
	fma.rn.f32 	%f5, %f4, 0f2F800000, 0f2F000000;
	mul.f32 	%f6, %f3, %f5;
	mul.wide.s32 	%rd43, %r5, 4;
	add.s64 	%rd44, %rd1, %rd43;
	st.global.f32 	[%rd44], %f6;
$L__BB4_241:
	ret;

}
	// .globl	_Z19define_static_stuffPfS_Pbfffiii
.visible .entry _Z19define_static_stuffPfS_Pbfffiii(
	.param .u64 .ptr .align 1 _Z19define_static_stuffPfS_Pbfffiii_param_0,
	.param .u64 .ptr .align 1 _Z19define_static_stuffPfS_Pbfffiii_param_1,
	.param .u64 .ptr .align 1 _Z19define_static_stuffPfS_Pbfffiii_param_2,
	.param .f32 _Z19define_static_stuffPfS_Pbfffiii_param_3,
	.param .f32 _Z19define_static_stuffPfS_Pbfffiii_param_4,
	.param .f32 _Z19define_static_stuffPfS_Pbfffiii_param_5,
	.param .u32 _Z19define_static_stuffPfS_Pbfffiii_param_6,
	.param .u32 _Z19define_static_stuffPfS_Pbfffiii_param_7,
	.param .u32 _Z19define_static_stuffPfS_Pbfffiii_param_8
)
{
	.reg .pred 	%p<3>;
	.reg .b16 	%rs<3>;
	.reg .b32 	%r<14>;
	.reg .b64 	%rd<17>;

	ld.param.u64 	%rd4, [_Z19define_static_stuffPfS_Pbfffiii_param_0];
	ld.param.u64 	%rd5, [_Z19define_static_stuffPfS_Pbfffiii_param_1];
	ld.param.u64 	%rd6, [_Z19define_static_stuffPfS_Pbfffiii_param_2];
	ld.param.u32 	%r3, [_Z19define_static_stuffPfS_Pbfffiii_param_6];
	ld.param.u32 	%r4, [_Z19define_static_stuffPfS_Pbfffiii_param_7];
	ld.param.u32 	%r5, [_Z19define_static_stuffPfS_Pbfffiii_param_8];
	cvta.to.global.u64 	%rd1, %rd5;
	cvta.to.global.u64 	%rd2, %rd4;
	cvta.to.global.u64 	%rd3, %rd6;
	mul.lo.s32 	%r1, %r4, %r3;
	add.s32 	%r6, %r5, %r1;
	mov.u32 	%r7, %ctaid.x;
	mov.u32 	%r8, %ntid.x;
	mov.u32 	%r9, %tid.x;
	mad.lo.s32 	%r2, %r7, %r8, %r9;
	setp.ge.s32 	%p1, %r2, %r6;
	@%p1 bra 	$L__BB5_4;
	setp.ge.s32 	%p2, %r2, %r1;
	@%p2 bra 	$L__BB5_3;
	cvt.s64.s32 	%rd12, %r2;
	add.s64 	%rd13, %rd3, %rd12;
	mov.b16 	%rs2, 1;
	st.global.u8 	[%rd13], %rs2;
	mul.wide.s32 	%rd14, %r2, 4;
	add.s64 	%rd15, %rd2, %rd14;
	mov.b32 	%r12, 1103626240;
	st.global.u32 	[%rd15], %r12;
	add.s64 	%rd16, %rd1, %rd14;
	mov.b32 	%r13, 1056964608;
	st.global.u32 	[%rd16], %r13;
	bra.uni 	$L__BB5_4;
$L__BB5_3:
	cvt.s64.s32 	%rd7, %r2;
	add.s64 	%rd8, %rd3, %rd7;
	mov.b16 	%rs1, 0;
	st.global.u8 	[%rd8], %rs1;
	mul.wide.s32 	%rd9, %r2, 4;
	add.s64 	%rd10, %rd2, %rd9;
	mov.b32 	%r10, 1101004800;
	st.global.u32 	[%rd10], %r10;
	add.s64 	%rd11, %rd1, %rd9;
	mov.b32 	%r11, 1045220557;
	st.global.u32 	[%rd11], %r11;
$L__BB5_4:
	ret;

}
	// .globl	_Z15make_some_noisePfii
.visible .entry _Z15make_some_noisePfii(
	.param .u64 .ptr .align 1 _Z15make_some_noisePfii_param_0,
	.param .u32 _Z15make_some_noisePfii_param_1,
	.param .u32 _Z15make_some_noisePfii_param_2
)
{
	.local .align 8 .b8 	__local_depot6[48];
	.reg .b64 	%SP;
	.reg .b64 	%SPL;
	.reg .pred 	%p<131>;
	.reg .b32 	%r<2399>;
	.reg .b32 	%f<31>;
	.reg .b64 	%rd<47>;
	.reg .b64 	%fd<3>;

	mov.u64 	%SPL, __local_depot6;
	ld.param.u64 	%rd18, [_Z15make_some_noisePfii_param_0];
	ld.param.u32 	%r1082, [_Z15make_some_noisePfii_param_1];
	ld.param.u32 	%r1083, [_Z15make_some_noisePfii_param_2];
	mov.u32 	%r1084, %ctaid.x;
	mov.u32 	%r1085, %ntid.x;
	mov.u32 	%r1086, %tid.x;
	mad.lo.s32 	%r1, %r1084, %r1085, %r1086;
	mov.u32 	%r1087, %ctaid.y;
	mov.u32 	%r1088, %ntid.y;
	mov.u32 	%r1089, %tid.y;
	mad.lo.s32 	%r2, %r1087, %r1088, %r1089;
	setp.ge.s32 	%p1, %r2, %r1082;
	setp.ge.s32 	%p2, %r1, %r1083;
	or.pred  	%p3, %p1, %p2;
	@%p3 bra 	$L__BB6_232;
	add.u64 	%rd1, %SPL, 0;
	mul.lo.s32 	%r3, %r1082, %r1;
	mov.b32 	%r2133, 1478573778;
	mov.b32 	%r1093, 716983765;
	st.local.v2.u32 	[%rd1], {%r1093, %r2133};
	mov.b32 	%r1094, -123459836;
	mov.b32 	%r2132, 1163863128;
	st.local.v2.u32 	[%rd1+8], {%r2132, %r1094};
	mov.b32 	%r2129, 1360900310;
	mov.b32 	%r1095, -589760388;
	st.local.v2.u32 	[%rd1+16], {%r1095, %r2129};
	setp.eq.s32 	%p4, %r1, 0;
	@%p4 bra 	$L__BB6_116;
	cvt.s64.s32 	%rd45, %r1;
	mov.b32 	%r1830, 0;
	mov.b32 	%r2133, 1478573778;
	mov.b32 	%r2132, 1163863128;
	mov.b32 	%r2129, 1360900310;
	mov.u64 	%rd21, precalc_xorwow_matrix;
$L__BB6_3:
	mov.u64 	%rd3, %rd45;
	and.b64  	%rd4, %rd3, 3;
	setp.eq.s64 	%p5, %rd4, 0;
	@%p5 bra 	$L__BB6_115;
	mul.wide.u32 	%rd20, %r1830, 3200;
	add.s64 	%rd5, %rd21, %rd20;
	mov.b32 	%r2129, 0;
	mov.u32 	%r1847, %r2129;
	mov.u32 	%r1848, %r2129;
	mov.u32 	%r2132, %r2129;
	mov.u32 	%r2133, %r2129;
	mov.u32 	%r1839, %r2129;
$L__BB6_5:
	mul.wide.u32 	%rd22, %r1839, 4;
	add.s64 	%rd23, %rd1, %rd22;
	ld.local.u32 	%r17, [%rd23+4];
	shl.b32 	%r18, %r1839, 5;
	mov.b32 	%r1845, 0;
$L__BB6_6:
	.pragma "nounroll";
	shr.u32 	%r1102, %r17, %r1845;
	and.b32  	%r1103, %r1102, 1;
	setp.eq.b32 	%p6, %r1103, 1;
	not.pred 	%p7, %p6;
	add.s32 	%r1104, %r18, %r1845;
	mul.lo.s32 	%r1105, %r1104, 5;
	mul.wide.u32 	%rd24, %r1105, 4;
	add.s64 	%rd7, %rd5, %rd24;
	@%p7 bra 	$L__BB6_8;
	ld.global.u32 	%r1106, [%rd7];
	xor.b32  	%r2133, %r2133, %r1106;
	ld.global.u32 	%r1107, [%rd7+4];
	xor.b32  	%r2132, %r2132, %r1107;
	ld.global.u32 	%r1108, [%rd7+8];
	xor.b32  	%r1848, %r1848, %r1108;
	ld.global.u32 	%r1109, [%rd7+12];
	xor.b32  	%r1847, %r1847, %r1109;
	ld.global.u32 	%r1110, [%rd7+16];
	xor.b32  	%r2129, %r2129, %r1110;
$L__BB6_8:
	and.b32  	%r1112, %r1102, 2;
	setp.eq.s32 	%p8, %r1112, 0;
	@%p8 bra 	$L__BB6_10;
	ld.global.u32 	%r1113, [%rd7+20];
	xor.b32  	%r2133, %r2133, %r1113;
	ld.global.u32 	%r1114, [%rd7+24];
	xor.b32  	%r2132, %r2132, %r1114;
	ld.global.u32 	%r1115, [%rd7+28];
	xor.b32  	%r1848, %r1848, %r1115;
	ld.global.u32 	%r1116, [%rd7+32];
	xor.b32  	%r1847, %r1847, %r1116;
	ld.global.u32 	%r1117, [%rd7+36];
	xor.b32  	%r2129, %r2129, %r1117;
$L__BB6_10:
	and.b32  	%r1119, %r1102, 4;
	setp.eq.s32 	%p9, %r1119, 0;
	@%p9 bra 	$L__BB6_12;
	ld.global.u32 	%r1120, [%rd7+40];
	xor.b32  	%r2133, %r2133, %r1120;
	ld.global.u32 	%r1121, [%rd7+44];
	xor.b32  	%r2132, %r2132, %r1121;
	ld.global.u32 	%r1122, [%rd7+48];
	xor.b32  	%r1848, %r1848, %r1122;
	ld.global.u32 	%r1123, [%rd7+52];
	xor.b32  	%r1847, %r1847, %r1123;
	ld.global.u32 	%r1124, [%rd7+56];
	xor.b32  	%r2129, %r2129, %r1124;
$L__BB6_12:
	and.b32  	%r1126, %r1102, 8;
	setp.eq.s32 	%p10, %r1126, 0;
	@%p10 bra 	$L__BB6_14;
	ld.global.u32 	%r1127, [%rd7+60];
	xor.b32  	%r2133, %r2133, %r1127;
	ld.global.u32 	%r1128, [%rd7+64];
	xor.b32  	%r2132, %r2132, %r1128;
	ld.global.u32 	%r1129, [%rd7+68];
	xor.b32  	%r1848, %r1848, %r1129;
	ld.global.u32 	%r1130, [%rd7+72];
	xor.b32  	%r1847, %r1847, %r1130;
	ld.global.u32 	%r1131, [%rd7+76];
	xor.b32  	%r2129, %r2129, %r1131;
$L__BB6_14:
	and.b32  	%r1133, %r1102, 16;
	setp.eq.s32 	%p11, %r1133, 0;
	@%p11 bra 	$L__BB6_16;
	ld.global.u32 	%r1134, [%rd7+80];
	xor.b32  	%r2133, %r2133, %r1134;
	ld.global.u32 	%r1135, [%rd7+84];
	xor.b32  	%r2132, %r2132, %r1135;
	ld.global.u32 	%r1136, [%rd7+88];
	xor.b32  	%r1848, %r1848, %r1136;
	ld.global.u32 	%r1137, [%rd7+92];
	xor.b32  	%r1847, %r1847, %r1137;
	ld.global.u32 	%r1138, [%rd7+96];
	xor.b32  	%r2129, %r2129, %r1138;
$L__BB6_16:
	and.b32  	%r1140, %r1102, 32;
	setp.eq.s32 	%p12, %r1140, 0;
	@%p12 bra 	$L__BB6_18;
	ld.global.u32 	%r1141, [%rd7+100];
	xor.b32  	%r2133, %r2133, %r1141;
	ld.global.u32 	%r1142, [%rd7+104];
	xor.b32  	%r2132, %r2132, %r1142;
	ld.global.u32 	%r1143, [%rd7+108];
	xor.b32  	%r1848, %r1848, %r1143;
	ld.global.u32 	%r1144, [%rd7+112];
	xor.b32  	%r1847, %r1847, %r1144;
	ld.global.u32 	%r1145, [%rd7+116];
	xor.b32  	%r2129, %r2129, %r1145;
$L__BB6_18:
	and.b32  	%r1147, %r1102, 64;
	setp.eq.s32 	%p13, %r1147, 0;
	@%p13 bra 	$L__BB6_20;
	ld.global.u32 	%r1148, [%rd7+120];
	xor.b32  	%r2133, %r2133, %r1148;
	ld.global.u32 	%r1149, [%rd7+124];
	xor.b32  	%r2132, %r2132, %r1149;
	ld.global.u32 	%r1150, [%rd7+128];
	xor.b32  	%r1848, %r1848, %r1150;
	ld.global.u32 	%r1151, [%rd7+132];
	xor.b32  	%r1847, %r1847, %r1151;
	ld.global.u32 	%r1152, [%rd7+136];
	xor.b32  	%r2129, %r2129, %r1152;
$L__BB6_20:
	and.b32  	%r1154, %r1102, 128;
	setp.eq.s32 	%p14, %r1154, 0;
	@%p14 bra 	$L__BB6_22;
	ld.global.u32 	%r1155, [%rd7+140];
	xor.b32  	%r2133, %r2133, %r1155;
	ld.global.u32 	%r1156, [%rd7+144];
	xor.b32  	%r2132, %r2132, %r1156;
	ld.global.u32 	%r1157, [%rd7+148];
	xor.b32  	%r1848, %r1848, %r1157;
	ld.global.u32 	%r1158, [%rd7+152];
	xor.b32  	%r1847, %r1847, %r1158;
	ld.global.u32 	%r1159, [%rd7+156];
	xor.b32  	%r2129, %r2129, %r1159;
$L__BB6_22:
	and.b32  	%r1161, %r1102, 256;
	setp.eq.s32 	%p15, %r1161, 0;
	@%p15 bra 	$L__BB6_24;
	ld.global.u32 	%r1162, [%rd7+160];
	xor.b32  	%r2133, %r2133, %r1162;
	ld.global.u32 	%r1163, [%rd7+164];
	xor.b32  	%r2132, %r2132, %r1163;
	ld.global.u32 	%r1164, [%rd7+168];
	xor.b32  	%r1848, %r1848, %r1164;
	ld.global.u32 	%r1165, [%rd7+172];
	xor.b32  	%r1847, %r1847, %r1165;
	ld.global.u32 	%r1166, [%rd7+176];
	xor.b32  	%r2129, %r2129, %r1166;
$L__BB6_24:
	and.b32  	%r1168, %r1102, 512;
	setp.eq.s32 	%p16, %r1168, 0;
	@%p16 bra 	$L__BB6_26;
	ld.global.u32 	%r1169, [%rd7+180];
	xor.b32  	%r2133, %r2133, %r1169;
	ld.global.u32 	%r1170, [%rd7+184];
	xor.b32  	%r2132, %r2132, %r1170;
	ld.global.u32 	%r1171, [%rd7+188];
	xor.b32  	%r1848, %r1848, %r1171;
	ld.global.u32 	%r1172, [%rd7+192];
	xor.b32  	%r1847, %r1847, %r1172;
	ld.global.u32 	%r1173, [%rd7+196];
	xor.b32  	%r2129, %r2129, %r1173;
$L__BB6_26:
	and.b32  	%r1175, %r1102, 1024;
	setp.eq.s32 	%p17, %r1175, 0;
	@%p17 bra 	$L__BB6_28;
	ld.global.u32 	%r1176, [%rd7+200];
	xor.b32  	%r2133, %r2133, %r1176;
	ld.global.u32 	%r1177, [%rd7+204];
	xor.b32  	%r2132, %r2132, %r1177;
	ld.global.u32 	%r1178, [%rd7+208];
	xor.b32  	%r1848, %r1848, %r1178;
	ld.global.u32 	%r1179, [%rd7+212];
	xor.b32  	%r1847, %r1847, %r1179;
	ld.global.u32 	%r1180, [%rd7+216];
	xor.b32  	%r2129, %r2129, %r1180;
$L__BB6_28:
	and.b32  	%r1182, %r1102, 2048;
	setp.eq.s32 	%p18, %r1182, 0;
	@%p18 bra 	$L__BB6_30;
	ld.global.u32 	%r1183, [%rd7+220];
	xor.b32  	%r2133, %r2133, %r1183;
	ld.global.u32 	%r1184, [%rd7+224];
	xor.b32  	%r2132, %r2132, %r1184;
	ld.global.u32 	%r1185, [%rd7+228];
	xor.b32  	%r1848, %r1848, %r1185;
	ld.global.u32 	%r1186, [%rd7+232];
	xor.b32  	%r1847, %r1847, %r1186;
	ld.global.u32 	%r1187, [%rd7+236];
	xor.b32  	%r2129, %r2129, %r1187;
$L__BB6_30:
	and.b32  	%r1189, %r1102, 4096;
	setp.eq.s32 	%p19, %r1189, 0;
	@%p19 bra 	$L__BB6_32;
	ld.global.u32 	%r1190, [%rd7+240];
	xor.b32  	%r2133, %r2133, %r1190;
	ld.global.u32 	%r1191, [%rd7+244];
	xor.b32  	%r2132, %r2132, %r1191;
	ld.global.u32 	%r1192, [%rd7+248];
	xor.b32  	%r1848, %r1848, %r1192;
	ld.global.u32 	%r1193, [%rd7+252];
	xor.b32  	%r1847, %r1847, %r1193;
	ld.global.u32 	%r1194, [%rd7+256];
	xor.b32  	%r2129, %r2129, %r1194;
$L__BB6_32:
	and.b32  	%r1196, %r1102, 8192;
	setp.eq.s32 	%p20, %r1196, 0;
	@%p20 bra 	$L__BB6_34;
	ld.global.u32 	%r1197, [%rd7+260];
	xor.b32  	%r2133, %r2133, %r1197;
	ld.global.u32 	%r1198, [%rd7+264];
	xor.b32  	%r2132, %r2132, %r1198;
	ld.global.u32 	%r1199, [%rd7+268];
	xor.b32  	%r1848, %r1848, %r1199;
	ld.global.u32 	%r1200, [%rd7+272];
	xor.b32  	%r1847, %r1847, %r1200;
	ld.global.u32 	%r1201, [%rd7+276];
	xor.b32  	%r2129, %r2129, %r1201;
$L__BB6_34:
	and.b32  	%r1203, %r1102, 16384;
	setp.eq.s32 	%p21, %r1203, 0;
	@%p21 bra 	$L__BB6_36;
	ld.global.u32 	%r1204, [%rd7+280];
	xor.b32  	%r2133, %r2133, %r1204;
	ld.global.u32 	%r1205, [%rd7+284];
	xor.b32  	%r2132, %r2132, %r1205;
	ld.global.u32 	%r1206, [%rd7+288];
	xor.b32  	%r1848, %r1848, %r1206;
	ld.global.u32 	%r1207, [%rd7+292];
	xor.b32  	%r1847, %r1847, %r1207;
	ld.global.u32 	%r1208, [%rd7+296];
	xor.b32  	%r2129, %r2129, %r1208;
$L__BB6_36:
	and.b32  	%r1210, %r1102, 32768;
	setp.eq.s32 	%p22, %r1210, 0;
	@%p22 bra 	$L__BB6_38;
	ld.global.u32 	%r1211, [%rd7+300];
	xor.b32  	%r2133, %r2133, %r1211;
	ld.global.u32 	%r1212, [%rd7+304];
	xor.b32  	%r2132, %r2132, %r1212;
	ld.global.u32 	%r1213, [%rd7+308];
	xor.b32  	%r1848, %r1848, %r1213;
	ld.global.u32 	%r1214, [%rd7+312];
	xor.b32  	%r1847, %r1847, %r1214;
	ld.global.u32 	%r1215, [%rd7+316];
	xor.b32  	%r2129, %r2129, %r1215;
$L__BB6_38:
	add.s32 	%r1845, %r1845, 16;
	setp.ne.s32 	%p23, %r1845, 32;
	@%p23 bra 	$L__BB6_6;
	mad.lo.s32 	%r1216, %r1839, -31, %r18;
	add.s32 	%r1839, %r1216, 1;
	setp.ne.s32 	%p24, %r1839, 5;
	@%p24 bra 	$L__BB6_5;
	st.local.u32 	[%rd1+4], %r2133;
	st.local.v2.u32 	[%rd1+8], {%r2132, %r1848};
	st.local.v2.u32 	[%rd1+16], {%r1847, %r2129};
	setp.eq.s64 	%p25, %rd4, 1;
	@%p25 bra 	$L__BB6_115;
	mov.b32 	%r2129, 0;
	mov.u32 	%r1939, %r2129;
	mov.u32 	%r1940, %r2129;
	mov.u32 	%r2132, %r2129;
	mov.u32 	%r2133, %r2129;
	mov.u32 	%r1931, %r2129;
$L__BB6_42:
	mul.wide.u32 	%rd25, %r1931, 4;
	add.s64 	%rd26, %rd1, %rd25;
	ld.local.u32 	%r193, [%rd26+4];
	shl.b32 	%r194, %r1931, 5;
	mov.b32 	%r1937, 0;
$L__BB6_43:
	.pragma "nounroll";
	shr.u32 	%r1219, %r193, %r1937;
	and.b32  	%r1220, %r1219, 1;
	setp.eq.b32 	%p26, %r1220, 1;
	not.pred 	%p27, %p26;
	add.s32 	%r1221, %r194, %r1937;
	mul.lo.s32 	%r1222, %r1221, 5;
	mul.wide.u32 	%rd27, %r1222, 4;
	add.s64 	%rd8, %rd5, %rd27;
	@%p27 bra 	$L__BB6_45;
	ld.global.u32 	%r1223, [%rd8];
	xor.b32  	%r2133, %r2133, %r1223;
	ld.global.u32 	%r1224, [%rd8+4];
	xor.b32  	%r2132, %r2132, %r1224;
	ld.global.u32 	%r1225, [%rd8+8];
	xor.b32  	%r1940, %r1940, %r1225;
	ld.global.u32 	%r1226, [%rd8+12];
	xor.b32  	%r1939, %r1939, %r1226;
	ld.global.u32 	%r1227, [%rd8+16];
	xor.b32  	%r2129, %r2129, %r1227;
$L__BB6_45:
	and.b32  	%r1229, %r1219, 2;
	setp.eq.s32 	%p28, %r1229, 0;
	@%p28 bra 	$L__BB6_47;
	ld.global.u32 	%r1230, [%rd8+20];
	xor.b32  	%r2133, %r2133, %r1230;
	ld.global.u32 	%r1231, [%rd8+24];
	xor.b32  	%r2132, %r2132, %r1231;
	ld.global.u32 	%r1232, [%rd8+28];
	xor.b32  	%r1940, %r1940, %r1232;
	ld.global.u32 	%r1233, [%rd8+32];
	xor.b32  	%r1939, %r1939, %r1233;
	ld.global.u32 	%r1234, [%rd8+36];
	xor.b32  	%r2129, %r2129, %r1234;
$L__BB6_47:
	and.b32  	%r1236, %r1219, 4;
	setp.eq.s32 	%p29, %r1236, 0;
	@%p29 bra 	$L__BB6_49;
	ld.global.u32 	%r1237, [%rd8+40];
	xor.b32  	%r2133, %r2133, %r1237;
	ld.global.u32 	%r1238, [%rd8+44];
	xor.b32  	%r2132, %r2132, %r1238;
	ld.global.u32 	%r1239, [%rd8+48];
	xor.b32  	%r1940, %r1940, %r1239;
	ld.global.u32 	%r1240, [%rd8+52];
	xor.b32  	%r1939, %r1939, %r1240;
	ld.global.u32 	%r1241, [%rd8+56];
	xor.b32  	%r2129, %r2129, %r1241;
$L__BB6_49:
	and.b32  	%r1243, %r1219, 8;
	setp.eq.s32 	%p30, %r1243, 0;
	@%p30 bra 	$L__BB6_51;
	ld.global.u32 	%r1244, [%rd8+60];
	xor.b32  	%r2133, %r2133, %r1244;
	ld.global.u32 	%r1245, [%rd8+64];
	xor.b32  	%r2132, %r2132, %r1245;
	ld.global.u32 	%r1246, [%rd8+68];
	xor.b32  	%r1940, %r1940, %r1246;
	ld.global.u32 	%r1247, [%rd8+72];
	xor.b32  	%r1939, %r1939, %r1247;
	ld.global.u32 	%r1248, [%rd8+76];
	xor.b32  	%r2129, %r2129, %r1248;
$L__BB6_51:
	and.b32  	%r1250, %r1219, 16;
	setp.eq.s32 	%p31, %r1250, 0;
	@%p31 bra 	$L__BB6_53;
	ld.global.u32 	%r1251, [%rd8+80];
	xor.b32  	%r2133, %r2133, %r1251;
	ld.global.u32 	%r1252, [%rd8+84];
	xor.b32  	%r2132, %r2132, %r1252;
	ld.global.u32 	%r1253, [%rd8+88];
	xor.b32  	%r1940, %r1940, %r1253;
	ld.global.u32 	%r1254, [%rd8+92];
	xor.b32  	%r1939, %r1939, %r1254;
	ld.global.u32 	%r1255, [%rd8+96];
	xor.b32  	%r2129, %r2129, %r1255;
$L__BB6_53:
	and.b32  	%r1257, %r1219, 32;
	setp.eq.s32 	%p32, %r1257, 0;
	@%p32 bra 	$L__BB6_55;
	ld.global.u32 	%r1258, [%rd8+100];
	xor.b32  	%r2133, %r2133, %r1258;
	ld.global.u32 	%r1259, [%rd8+104];
	xor.b32  	%r2132, %r2132, %r1259;
	ld.global.u32 	%r1260, [%rd8+108];
	xor.b32  	%r1940, %r1940, %r1260;
	ld.global.u32 	%r1261, [%rd8+112];
	xor.b32  	%r1939, %r1939, %r1261;
	ld.global.u32 	%r1262, [%rd8+116];
	xor.b32  	%r2129, %r2129, %r1262;
$L__BB6_55:
	and.b32  	%r1264, %r1219, 64;
	setp.eq.s32 	%p33, %r1264, 0;
	@%p33 bra 	$L__BB6_57;
	ld.global.u32 	%r1265, [%rd8+120];
	xor.b32  	%r2133, %r2133, %r1265;
	ld.global.u32 	%r1266, [%rd8+124];
	xor.b32  	%r2132, %r2132, %r1266;
	ld.global.u32 	%r1267, [%rd8+128];
	xor.b32  	%r1940, %r1940, %r1267;
	ld.global.u32 	%r1268, [%rd8+132];
	xor.b32  	%r1939, %r1939, %r1268;
	ld.global.u32 	%r1269, [%rd8+136];
	xor.b32  	%r2129, %r2129, %r1269;
$L__BB6_57:
	and.b32  	%r1271, %r1219, 128;
	setp.eq.s32 	%p34, %r1271, 0;
	@%p34 bra 	$L__BB6_59;
	ld.global.u32 	%r1272, [%rd8+140];
	xor.b32  	%r2133, %r2133, %r1272;
	ld.global.u32 	%r1273, [%rd8+144];
	xor.b32  	%r2132, %r2132, %r1273;
	ld.global.u32 	%r1274, [%rd8+148];
	xor.b32  	%r1940, %r1940, %r1274;
	ld.global.u32 	%r1275, [%rd8+152];
	xor.b32  	%r1939, %r1939, %r1275;
	ld.global.u32 	%r1276, [%rd8+156];
	xor.b32  	%r2129, %r2129, %r1276;
$L__BB6_59:
	and.b32  	%r1278, %r1219, 256;
	setp.eq.s32 	%p35, %r1278, 0;
	@%p35 bra 	$L__BB6_61;
	ld.global.u32 	%r1279, [%rd8+160];
	xor.b32  	%r2133, %r2133, %r1279;
	ld.global.u32 	%r1280, [%rd8+164];
	xor.b32  	%r2132, %r2132, %r1280;
	ld.global.u32 	%r1281, [%rd8+168];
	xor.b32  	%r1940, %r1940, %r1281;
	ld.global.u32 	%r1282, [%rd8+172];
	xor.b32  	%r1939, %r1939, %r1282;
	ld.global.u32 	%r1283, [%rd8+176];
	xor.b32  	%r2129, %r2129, %r1283;
$L__BB6_61:
	and.b32  	%r1285, %r1219, 512;
	setp.eq.s32 	%p36, %r1285, 0;
	@%p36 bra 	$L__BB6_63;
	ld.global.u32 	%r1286, [%rd8+180];
	xor.b32  	%r2133, %r2133, %r1286;
	ld.global.u32 	%r1287, [%rd8+184];
	xor.b32  	%r2132, %r2132, %r1287;
	ld.global.u32 	%r1288, [%rd8+188];
	xor.b32  	%r1940, %r1940, %r1288;
	ld.global.u32 	%r1289, [%rd8+192];
	xor.b32  	%r1939, %r1939, %r1289;
	ld.global.u32 	%r1290, [%rd8+196];
	xor.b32  	%r2129, %r2129, %r1290;
$L__BB6_63:
	and.b32  	%r1292, %r1219, 1024;
	setp.eq.s32 	%p37, %r1292, 0;
	@%p37 bra 	$L__BB6_65;
	ld.global.u32 	%r1293, [%rd8+200];
	xor.b32  	%r2133, %r2133, %r1293;
	ld.global.u32 	%r1294, [%rd8+204];
	xor.b32  	%r2132, %r2132, %r1294;
	ld.global.u32 	%r1295, [%rd8+208];
	xor.b32  	%r1940, %r1940, %r1295;
	ld.global.u32 	%r1296, [%rd8+212];
	xor.b32  	%r1939, %r1939, %r1296;
	ld.global.u32 	%r1297, [%rd8+216];
	xor.b32  	%r2129, %r2129, %r1297;
$L__BB6_65:
	and.b32  	%r1299, %r1219, 2048;
	setp.eq.s32 	%p38, %r1299, 0;
	@%p38 bra 	$L__BB6_67;
	ld.global.u32 	%r1300, [%rd8+220];
	xor.b32  	%r2133, %r2133, %r1300;
	ld.global.u32 	%r1301, [%rd8+224];
	xor.b32  	%r2132, %r2132, %r1301;
	ld.global.u32 	%r1302, [%rd8+228];
	xor.b32  	%r1940, %r1940, %r1302;
	ld.global.u32 	%r1303, [%rd8+232];
	xor.b32  	%r1939, %r1939, %r1303;
	ld.global.u32 	%r1304, [%rd8+236];
	xor.b32  	%r2129, %r2129, %r1304;
$L__BB6_67:
	and.b32  	%r1306, %r1219, 4096;
	setp.eq.s32 	%p39, %r1306, 0;
	@%p39 bra 	$L__BB6_69;
	ld.global.u32 	%r1307, [%rd8+240];
	xor.b32  	%r2133, %r2133, %r1307;
	ld.global.u32 	%r1308, [%rd8+244];
	xor.b32  	%r2132, %r2132, %r1308;
	ld.global.u32 	%r1309, [%rd8+248];
	xor.b32  	%r1940, %r1940, %r1309;
	ld.global.u32 	%r1310, [%rd8+252];
	xor.b32  	%r1939, %r1939, %r1310;
	ld.global.u32 	%r1311, [%rd8+256];
	xor.b32  	%r2129, %r2129, %r1311;
$L__BB6_69:
	and.b32  	%r1313, %r1219, 8192;
	setp.eq.s32 	%p40, %r1313, 0;
	@%p40 bra 	$L__BB6_71;
	ld.global.u32 	%r1314, [%rd8+260];
	xor.b32  	%r2133, %r2133, %r1314;
	ld.global.u32 	%r1315, [%rd8+264];
	xor.b32  	%r2132, %r2132, %r1315;
	ld.global.u32 	%r1316, [%rd8+268];
	xor.b32  	%r1940, %r1940, %r1316;
	ld.global.u32 	%r1317, [%rd8+272];
	xor.b32  	%r1939, %r1939, %r1317;
	ld.global.u32 	%r1318, [%rd8+276];
	xor.b32  	%r2129, %r2129, %r1318;
$L__BB6_71:
	and.b32  	%r1320, %r1219, 16384;
	setp.eq.s32 	%p41, %r1320, 0;
	@%p41 bra 	$L__BB6_73;
	ld.global.u32 	%r1321, [%rd8+280];
	xor.b32  	%r2133, %r2133, %r1321;
	ld.global.u32 	%r1322, [%rd8+284];
	xor.b32  	%r2132, %r2132, %r1322;
	ld.global.u32 	%r1323, [%rd8+288];
	xor.b32  	%r1940, %r1940, %r1323;
	ld.global.u32 	%r1324, [%rd8+292];
	xor.b32  	%r1939, %r1939, %r1324;
	ld.global.u32 	%r1325, [%rd8+296];
	xor.b32  	%r2129, %r2129, %r1325;
$L__BB6_73:
	and.b32  	%r1327, %r1219, 32768;
	setp.eq.s32 	%p42, %r1327, 0;
	@%p42 bra 	$L__BB6_75;
	ld.global.u32 	%r1328, [%rd8+300];
	xor.b32  	%r2133, %r2133, %r1328;
	ld.global.u32 	%r1329, [%rd8+304];
	xor.b32  	%r2132, %r2132, %r1329;
	ld.global.u32 	%r1330, [%rd8+308];
	xor.b32  	%r1940, %r1940, %r1330;
	ld.global.u32 	%r1331, [%rd8+312];
	xor.b32  	%r1939, %r1939, %r1331;
	ld.global.u32 	%r1332, [%rd8+316];
	xor.b32  	%r2129, %r2129, %r1332;
$L__BB6_75:
	add.s32 	%r1937, %r1937, 16;
	setp.ne.s32 	%p43, %r1937, 32;
	@%p43 bra 	$L__BB6_43;
	mad.lo.s32 	%r1333, %r1931, -31, %r194;
	add.s32 	%r1931, %r1333, 1;
	setp.ne.s32 	%p44, %r1931, 5;
	@%p44 bra 	$L__BB6_42;
	st.local.u32 	[%rd1+4], %r2133;
	st.local.v2.u32 	[%rd1+8], {%r2132, %r1940};
	st.local.v2.u32 	[%rd1+16], {%r1939, %r2129};
	setp.ne.s64 	%p45, %rd4, 3;
	@%p45 bra 	$L__BB6_115;
	mov.b32 	%r2129, 0;
	mov.u32 	%r2031, %r2129;
	mov.u32 	%r2032, %r2129;
	mov.u32 	%r2132, %r2129;
	mov.u32 	%r2133, %r2129;
	mov.u32 	%r2023, %r2129;
$L__BB6_79:
	mul.wide.u32 	%rd28, %r2023, 4;
	add.s64 	%rd29, %rd1, %rd28;
	ld.local.u32 	%r369, [%rd29+4];
	shl.b32 	%r370, %r2023, 5;
	mov.b32 	%r2029, 0;
$L__BB6_80:
	.pragma "nounroll";
	shr.u32 	%r1336, %r369, %r2029;
	and.b32  	%r1337, %r1336, 1;
	setp.eq.b32 	%p46, %r1337, 1;
	not.pred 	%p47, %p46;
	add.s32 	%r1338, %r370, %r2029;
	mul.lo.s32 	%r1339, %r1338, 5;
	mul.wide.u32 	%rd30, %r1339, 4;
	add.s64 	%rd9, %rd5, %rd30;
	@%p47 bra 	$L__BB6_82;
	ld.global.u32 	%r1340, [%rd9];
	xor.b32  	%r2133, %r2133, %r1340;
	ld.global.u32 	%r1341, [%rd9+4];
	xor.b32  	%r2132, %r2132, %r1341;
	ld.global.u32 	%r1342, [%rd9+8];
	xor.b32  	%r2032, %r2032, %r1342;
	ld.global.u32 	%r1343, [%rd9+12];
	xor.b32  	%r2031, %r2031, %r1343;
	ld.global.u32 	%r1344, [%rd9+16];
	xor.b32  	%r2129, %r2129, %r1344;
$L__BB6_82:
	and.b32  	%r1346, %r1336, 2;
	setp.eq.s32 	%p48, %r1346, 0;
	@%p48 bra 	$L__BB6_84;
	ld.global.u32 	%r1347, [%rd9+20];
	xor.b32  	%r2133, %r2133, %r1347;
	ld.global.u32 	%r1348, [%rd9+24];
	xor.b32  	%r2132, %r2132, %r1348;
	ld.global.u32 	%r1349, [%rd9+28];
	xor.b32  	%r2032, %r2032, %r1349;
	ld.global.u32 	%r1350, [%rd9+32];
	xor.b32  	%r2031, %r2031, %r1350;
	ld.global.u32 	%r1351, [%rd9+36];
	xor.b32  	%r2129, %r2129, %r1351;
$L__BB6_84:
	and.b32  	%r1353, %r1336, 4;
	setp.eq.s32 	%p49, %r1353, 0;
	@%p49 bra 	$L__BB6_86;
	ld.global.u32 	%r1354, [%rd9+40];
	xor.b32  	%r2133, %r2133, %r1354;
	ld.global.u32 	%r1355, [%rd9+44];
	xor.b32  	%r2132, %r2132, %r1355;
	ld.global.u32 	%r1356, [%rd9+48];
	xor.b32  	%r2032, %r2032, %r1356;
	ld.global.u32 	%r1357, [%rd9+52];
	xor.b32  	%r2031, %r2031, %r1357;
	ld.global.u32 	%r1358, [%rd9+56];
	xor.b32  	%r2129, %r2129, %r1358;
$L__BB6_86:
	and.b32  	%r1360, %r1336, 8;
	setp.eq.s32 	%p50, %r1360, 0;
	@%p50 bra 	$L__BB6_88;
	ld.global.u32 	%r1361, [%rd9+60];
	xor.b32  	%r2133, %r2133, %r1361;
	ld.global.u32 	%r1362, [%rd9+64];
	xor.b32  	%r2132, %r2132, %r1362;
	ld.global.u32 	%r1363, [%rd9+68];
	xor.b32  	%r2032, %r2032, %r1363;
	ld.global.u32 	%r1364, [%rd9+72];
	xor.b32  	%r2031, %r2031, %r1364;
	ld.global.u32 	%r1365, [%rd9+76];
	xor.b32  	%r2129, %r2129, %r1365;
$L__BB6_88:
	and.b32  	%r1367, %r1336, 16;
	setp.eq.s32 	%p51, %r1367, 0;
	@%p51 bra 	$L__BB6_90;
	ld.global.u32 	%r1368, [%rd9+80];
	xor.b32  	%r2133, %r2133, %r1368;
	ld.global.u32 	%r1369, [%rd9+84];
	xor.b32  	%r2132, %r2132, %r1369;
	ld.global.u32 	%r1370, [%rd9+88];
	xor.b32  	%r2032, %r2032, %r1370;
	ld.global.u32 	%r1371, [%rd9+92];
	xor.b32  	%r2031, %r2031, %r1371;
	ld.global.u32 	%r1372, [%rd9+96];
	xor.b32  	%r2129, %r2129, %r1372;
$L__BB6_90:
	and.b32  	%r1374, %r1336, 32;
	setp.eq.s32 	%p52, %r1374, 0;
	@%p52 bra 	$L__BB6_92;
	ld.global.u32 	%r1375, [%rd9+100];
	xor.b32  	%r2133, %r2133, %r1375;
	ld.global.u32 	%r1376, [%rd9+104];
	xor.b32  	%r2132, %r2132, %r1376;
	ld.global.u32 	%r1377, [%rd9+108];
	xor.b32  	%r2032, %r2032, %r1377;
	ld.global.u32 	%r1378, [%rd9+112];
	xor.b32  	%r2031, %r2031, %r1378;
	ld.global.u32 	%r1379, [%rd9+116];
	xor.b32  	%r2129, %r2129, %r1379;
$L__BB6_92:
	and.b32  	%r1381, %r1336, 64;
	setp.eq.s32 	%p53, %r1381, 0;
	@%p53 bra 	$L__BB6_94;
	ld.global.u32 	%r1382, [%rd9+120];
	xor.b32  	%r2133, %r2133, %r1382;
	ld.global.u32 	%r1383, [%rd9+124];
	xor.b32  	%r2132, %r2132, %r1383;
	ld.global.u32 	%r1384, [%rd9+128];
	xor.b32  	%r2032, %r2032, %r1384;
	ld.global.u32 	%r1385, [%rd9+132];
	xor.b32  	%r2031, %r2031, %r1385;
	ld.global.u32 	%r1386, [%rd9+136];
	xor.b32  	%r2129, %r2129, %r1386;
$L__BB6_94:
	and.b32  	%r1388, %r1336, 128;
	setp.eq.s32 	%p54, %r1388, 0;
	@%p54 bra 	$L__BB6_96;
	ld.global.u32 	%r1389, [%rd9+140];
	xor.b32  	%r2133, %r2133, %r1389;
	ld.global.u32 	%r1390, [%rd9+144];
	xor.b32  	%r2132, %r2132, %r1390;
	ld.global.u32 	%r1391, [%rd9+148];
	xor.b32  	%r2032, %r2032, %r1391;
	ld.global.u32 	%r1392, [%rd9+152];
	xor.b32  	%r2031, %r2031, %r1392;
	ld.global.u32 	%r1393, [%rd9+156];
	xor.b32  	%r2129, %r2129, %r1393;
$L__BB6_96:
	and.b32  	%r1395, %r1336, 256;
	setp.eq.s32 	%p55, %r1395, 0;
	@%p55 bra 	$L__BB6_98;
	ld.global.u32 	%r1396, [%rd9+160];
	xor.b32  	%r2133, %r2133, %r1396;
	ld.global.u32 	%r1397, [%rd9+164];
	xor.b32  	%r2132, %r2132, %r1397;
	ld.global.u32 	%r1398, [%rd9+168];
	xor.b32  	%r2032, %r2032, %r1398;
	ld.global.u32 	%r1399, [%rd9+172];
	xor.b32  	%r2031, %r2031, %r1399;
	ld.global.u32 	%r1400, [%rd9+176];
	xor.b32  	%r2129, %r2129, %r1400;
$L__BB6_98:
	and.b32  	%r1402, %r1336, 512;
	setp.eq.s32 	%p56, %r1402, 0;
	@%p56 bra 	$L__BB6_100;
	ld.global.u32 	%r1403, [%rd9+180];
	xor.b32  	%r2133, %r2133, %r1403;
	ld.global.u32 	%r1404, [%rd9+184];
	xor.b32  	%r2132, %r2132, %r1404;
	ld.global.u32 	%r1405, [%rd9+188];
	xor.b32  	%r2032, %r2032, %r1405;
	ld.global.u32 	%r1406, [%rd9+192];
	xor.b32  	%r2031, %r2031, %r1406;
	ld.global.u32 	%r1407, [%rd9+196];
	xor.b32  	%r2129, %r2129, %r1407;
$L__BB6_100:
	and.b32  	%r1409, %r1336, 1024;
	setp.eq.s32 	%p57, %r1409, 0;
	@%p57 bra 	$L__BB6_102;
	ld.global.u32 	%r1410, [%rd9+200];
	xor.b32  	%r2133, %r2133, %r1410;
	ld.global.u32 	%r1411, [%rd9+204];
	xor.b32  	%r2132, %r2132, %r1411;
	ld.global.u32 	%r1412, [%rd9+208];
	xor.b32  	%r2032, %r2032, %r1412;
	ld.global.u32 	%r1413, [%rd9+212];
	xor.b32  	%r2031, %r2031, %r1413;
	ld.global.u32 	%r1414, [%rd9+216];
	xor.b32  	%r2129, %r2129, %r1414;
$L__BB6_102:
	and.b32  	%r1416, %r1336, 2048;
	setp.eq.s32 	%p58, %r1416, 0;
	@%p58 bra 	$L__BB6_104;
	ld.global.u32 	%r1417, [%rd9+220];
	xor.b32  	%r2133, %r2133, %r1417;
	ld.global.u32 	%r1418, [%rd9+224];
	xor.b32  	%r2132, %r2132, %r1418;
	ld.global.u32 	%r1419, [%rd9+228];
	xor.b32  	%r2032, %r2032, %r1419;
	ld.global.u32 	%r1420, [%rd9+232];
	xor.b32  	%r2031, %r2031, %r1420;
	ld.global.u32 	%r1421, [%rd9+236];
	xor.b32  	%r2129, %r2129, %r1421;
$L__BB6_104:
	and.b32  	%r1423, %r1336, 4096;
	setp.eq.s32 	%p59, %r1423, 0;
	@%p59 bra 	$L__BB6_106;
	ld.global.u32 	%r1424, [%rd9+240];
	xor.b32  	%r2133, %r2133, %r1424;
	ld.global.u32 	%r1425, [%rd9+244];
	xor.b32  	%r2132, %r2132, %r1425;
	ld.global.u32 	%r1426, [%rd9+248];
	xor.b32  	%r2032, %r2032, %r1426;
	ld.global.u32 	%r1427, [%rd9+252];
	xor.b32  	%r2031, %r2031, %r1427;
	ld.global.u32 	%r1428, [%rd9+256];
	xor.b32  	%r2129, %r2129, %r1428;
$L__BB6_106:
	and.b32  	%r1430, %r1336, 8192;
	setp.eq.s32 	%p60, %r1430, 0;
	@%p60 bra 	$L__BB6_108;
	ld.global.u32 	%r1431, [%rd9+260];
	xor.b32  	%r2133, %r2133, %r1431;
	ld.global.u32 	%r1432, [%rd9+264];
	xor.b32  	%r2132, %r2132, %r1432;
	ld.global.u32 	%r1433, [%rd9+268];
	xor.b32  	%r2032, %r2032, %r1433;
	ld.global.u32 	%r1434, [%rd9+272];
	xor.b32  	%r2031, %r2031, %r1434;
	ld.global.u32 	%r1435, [%rd9+276];
	xor.b32  	%r2129, %r2129, %r1435;
$L__BB6_108:
	and.b32  	%r1437, %r1336, 16384;
	setp.eq.s32 	%p61, %r1437, 0;
	@%p61 bra 	$L__BB6_110;
	ld.global.u32 	%r1438, [%rd9+280];
	xor.b32  	%r2133, %r2133, %r1438;
	ld.global.u32 	%r1439, [%rd9+284];
	xor.b32  	%r2132, %r2132, %r1439;
	ld.global.u32 	%r1440, [%rd9+288];
	xor.b32  	%r2032, %r2032, %r1440;
	ld.global.u32 	%r1441, [%rd9+292];
	xor.b32  	%r2031, %r2031, %r1441;
	ld.global.u32 	%r1442, [%rd9+296];
	xor.b32  	%r2129, %r2129, %r1442;
$L__BB6_110:
	and.b32  	%r1444, %r1336, 32768;
	setp.eq.s32 	%p62, %r1444, 0;
	@%p62 bra 	$L__BB6_112;
	ld.global.u32 	%r1445, [%rd9+300];
	xor.b32  	%r2133, %r2133, %r1445;
	ld.global.u32 	%r1446, [%rd9+304];
	xor.b32  	%r2132, %r2132, %r1446;
	ld.global.u32 	%r1447, [%rd9+308];
	xor.b32  	%r2032, %r2032, %r1447;
	ld.global.u32 	%r1448, [%rd9+312];
	xor.b32  	%r2031, %r2031, %r1448;
	ld.global.u32 	%r1449, [%rd9+316];
	xor.b32  	%r2129, %r2129, %r1449;
$L__BB6_112:
	add.s32 	%r2029, %r2029, 16;
	setp.ne.s32 	%p63, %r2029, 32;
	@%p63 bra 	$L__BB6_80;
	mad.lo.s32 	%r1450, %r2023, -31, %r370;
	add.s32 	%r2023, %r1450, 1;
	setp.ne.s32 	%p64, %r2023, 5;
	@%p64 bra 	$L__BB6_79;
	st.local.u32 	[%rd1+4], %r2133;
	st.local.v2.u32 	[%rd1+8], {%r2132, %r2032};
	st.local.v2.u32 	[%rd1+16], {%r2031, %r2129};
$L__BB6_115:
	shr.u64 	%rd45, %rd3, 2;
	add.s32 	%r1830, %r1830, 1;
	setp.lt.u64 	%p65, %rd3, 4;
	@%p65 bra 	$L__BB6_116;
	bra.uni 	$L__BB6_3;
$L__BB6_116:
	setp.eq.s32 	%p66, %r2, 0;
	@%p66 bra 	$L__BB6_231;
	cvt.u64.u32 	%rd46, %r2;
	mov.b32 	%r2116, 0;
	mov.u64 	%rd32, precalc_xorwow_offset_matrix;
$L__BB6_118:
	mov.u64 	%rd11, %rd46;
	and.b64  	%rd12, %rd11, 3;
	setp.eq.s64 	%p67, %rd12, 0;
	@%p67 bra 	$L__BB6_230;
	mul.wide.u32 	%rd31, %r2116, 3200;
	add.s64 	%rd13, %rd32, %rd31;
	mov.b32 	%r2129, 0;
	mov.u32 	%r2130, %r2129;
	mov.u32 	%r2131, %r2129;
	mov.u32 	%r2132, %r2129;
	mov.u32 	%r2133, %r2129;
	mov.u32 	%r2122, %r2129;
$L__BB6_120:
	mul.wide.u32 	%rd33, %r2122, 4;
	add.s64 	%rd34, %rd1, %rd33;
	ld.local.u32 	%r553, [%rd34+4];
	shl.b32 	%r554, %r2122, 5;
	mov.b32 	%r2128, 0;
$L__BB6_121:
	.pragma "nounroll";
	shr.u32 	%r1454, %r553, %r2128;
	and.b32  	%r1455, %r1454, 1;
	setp.eq.b32 	%p68, %r1455, 1;
	not.pred 	%p69, %p68;
	add.s32 	%r1456, %r554, %r2128;
	mul.lo.s32 	%r1457, %r1456, 5;
	mul.wide.u32 	%rd35, %r1457, 4;
	add.s64 	%rd14, %rd13, %rd35;
	@%p69 bra 	$L__BB6_123;
	ld.global.u32 	%r1458, [%rd14];
	xor.b32  	%r2133, %r2133, %r1458;
	ld.global.u32 	%r1459, [%rd14+4];
	xor.b32  	%r2132, %r2132, %r1459;
	ld.global.u32 	%r1460, [%rd14+8];
	xor.b32  	%r2131, %r2131, %r1460;
	ld.global.u32 	%r1461, [%rd14+12];
	xor.b32  	%r2130, %r2130, %r1461;
	ld.global.u32 	%r1462, [%rd14+16];
	xor.b32  	%r2129, %r2129, %r1462;
$L__BB6_123:
	and.b32  	%r1464, %r1454, 2;
	setp.eq.s32 	%p70, %r1464, 0;
	@%p70 bra 	$L__BB6_125;
	ld.global.u32 	%r1465, [%rd14+20];
	xor.b32  	%r2133, %r2133, %r1465;
	ld.global.u32 	%r1466, [%rd14+24];
	xor.b32  	%r2132, %r2132, %r1466;
	ld.global.u32 	%r1467, [%rd14+28];
	xor.b32  	%r2131, %r2131, %r1467;
	ld.global.u32 	%r1468, [%rd14+32];
	xor.b32  	%r2130, %r2130, %r1468;
	ld.global.u32 	%r1469, [%rd14+36];
	xor.b32  	%r2129, %r2129, %r1469;
$L__BB6_125:
	and.b32  	%r1471, %r1454, 4;
	setp.eq.s32 	%p71, %r1471, 0;
	@%p71 bra 	$L__BB6_127;
	ld.global.u32 	%r1472, [%rd14+40];
	xor.b32  	%r2133, %r2133, %r1472;
	ld.global.u32 	%r1473, [%rd14+44];
	xor.b32  	%r2132, %r2132, %r1473;
	ld.global.u32 	%r1474, [%rd14+48];
	xor.b32  	%r2131, %r2131, %r1474;
	ld.global.u32 	%r1475, [%rd14+52];
	xor.b32  	%r2130, %r2130, %r1475;
	ld.global.u32 	%r1476, [%rd14+56];
	xor.b32  	%r2129, %r2129, %r1476;
$L__BB6_127:
	and.b32  	%r1478, %r1454, 8;
	setp.eq.s32 	%p72, %r1478, 0;
	@%p72 bra 	$L__BB6_129;
	ld.global.u32 	%r1479, [%rd14+60];
	xor.b32  	%r2133, %r2133, %r1479;
	ld.global.u32 	%r1480, [%rd14+64];
	xor.b32  	%r2132, %r2132, %r1480;
	ld.global.u32 	%r1481, [%rd14+68];
	xor.b32  	%r2131, %r2131, %r1481;
	ld.global.u32 	%r1482, [%rd14+72];
	xor.b32  	%r2130, %r2130, %r1482;
	ld.global.u32 	%r1483, [%rd14+76];
	xor.b32  	%r2129, %r2129, %r1483;
$L__BB6_129:
	and.b32  	%r1485, %r1454, 16;
	setp.eq.s32 	%p73, %r1485, 0;
	@%p73 bra 	$L__BB6_131;
	ld.global.u32 	%r1486, [%rd14+80];
	xor.b32  	%r2133, %r2133, %r1486;
	ld.global.u32 	%r1487, [%rd14+84];
	xor.b32  	%r2132, %r2132, %r1487;
	ld.global.u32 	%r1488, [%rd14+88];
	xor.b32  	%r2131, %r2131, %r1488;
	ld.global.u32 	%r1489, [%rd14+92];
	xor.b32  	%r2130, %r2130, %r1489;
	ld.global.u32 	%r1490, [%rd14+96];
	xor.b32  	%r2129, %r2129, %r1490;
$L__BB6_131:
	and.b32  	%r1492, %r1454, 32;
	setp.eq.s32 	%p74, %r1492, 0;
	@%p74 bra 	$L__BB6_133;
	ld.global.u32 	%r1493, [%rd14+100];
	xor.b32  	%r2133, %r2133, %r1493;
	ld.global.u32 	%r1494, [%rd14+104];
	xor.b32  	%r2132, %r2132, %r1494;
	ld.global.u32 	%r1495, [%rd14+108];
	xor.b32  	%r2131, %r2131, %r1495;
	ld.global.u32 	%r1496, [%rd14+112];
	xor.b32  	%r2130, %r2130, %r1496;
	ld.global.u32 	%r1497, [%rd14+116];
	xor.b32  	%r2129, %r2129, %r1497;
$L__BB6_133:
	and.b32  	%r1499, %r1454, 64;
	setp.eq.s32 	%p75, %r1499, 0;
	@%p75 bra 	$L__BB6_135;
	ld.global.u32 	%r1500, [%rd14+120];
	xor.b32  	%r2133, %r2133, %r1500;
	ld.global.u32 	%r1501, [%rd14+124];
	xor.b32  	%r2132, %r2132, %r1501;
	ld.global.u32 	%r1502, [%rd14+128];
	xor.b32  	%r2131, %r2131, %r1502;
	ld.global.u32 	%r1503, [%rd14+132];
	xor.b32  	%r2130, %r2130, %r1503;
	ld.global.u32 	%r1504, [%rd14+136];
	xor.b32  	%r2129, %r2129, %r1504;
$L__BB6_135:
	and.b32  	%r1506, %r1454, 128;
	setp.eq.s32 	%p76, %r1506, 0;
	@%p76 bra 	$L__BB6_137;
	ld.global.u32 	%r1507, [%rd14+140];
	xor.b32  	%r2133, %r2133, %r1507;
	ld.global.u32 	%r1508, [%rd14+144];
	xor.b32  	%r2132, %r2132, %r1508;
	ld.global.u32 	%r1509, [%rd14+148];
	xor.b32  	%r2131, %r2131, %r1509;
	ld.global.u32 	%r1510, [%rd14+152];
	xor.b32  	%r2130, %r2130, %r1510;
	ld.global.u32 	%r1511, [%rd14+156];
	xor.b32  	%r2129, %r2129, %r1511;
$L__BB6_137:
	and.b32  	%r1513, %r1454, 256;
	setp.eq.s32 	%p77, %r1513, 0;
	@%p77 bra 	$L__BB6_139;
	ld.global.u32 	%r1514, [%rd14+160];
	xor.b32  	%r2133, %r2133, %r1514;
	ld.global.u32 	%r1515, [%rd14+164];
	xor.b32  	%r2132, %r2132, %r1515;
	ld.global.u32 	%r1516, [%rd14+168];
	xor.b32  	%r2131, %r2131, %r1516;
	ld.global.u32 	%r1517, [%rd14+172];
	xor.b32  	%r2130, %r2130, %r1517;
	ld.global.u32 	%r1518, [%rd14+176];
	xor.b32  	%r2129, %r2129, %r1518;
$L__BB6_139:
	and.b32  	%r1520, %r1454, 512;
	setp.eq.s32 	%p78, %r1520, 0;
	@%p78 bra 	$L__BB6_141;
	ld.global.u32 	%r1521, [%rd14+180];
	xor.b32  	%r2133, %r2133, %r1521;
	ld.global.u32 	%r1522, [%rd14+184];
	xor.b32  	%r2132, %r2132, %r1522;
	ld.global.u32 	%r1523, [%rd14+188];
	xor.b32  	%r2131, %r2131, %r1523;
	ld.global.u32 	%r1524, [%rd14+192];
	xor.b32  	%r2130, %r2130, %r1524;
	ld.global.u32 	%r1525, [%rd14+196];
	xor.b32  	%r2129, %r2129, %r1525;
$L__BB6_141:
	and.b32  	%r1527, %r1454, 1024;
	setp.eq.s32 	%p79, %r1527, 0;
	@%p79 bra 	$L__BB6_143;
	ld.global.u32 	%r1528, [%rd14+200];
	xor.b32  	%r2133, %r2133, %r1528;
	ld.global.u32 	%r1529, [%rd14+204];
	xor.b32  	%r2132, %r2132, %r1529;
	ld.global.u32 	%r1530, [%rd14+208];
	xor.b32  	%r2131, %r2131, %r1530;
	ld.global.u32 	%r1531, [%rd14+212];
	xor.b32  	%r2130, %r2130, %r1531;
	ld.global.u32 	%r1532, [%rd14+216];
	xor.b32  	%r2129, %r2129, %r1532;
$L__BB6_143:
	and.b32  	%r1534, %r1454, 2048;
	setp.eq.s32 	%p80, %r1534, 0;
	@%p80 bra 	$L__BB6_145;
	ld.global.u32 	%r1535, [%rd14+220];
	xor.b32  	%r2133, %r2133, %r1535;
	ld.global.u32 	%r1536, [%rd14+224];
	xor.b32  	%r2132, %r2132, %r1536;
	ld.global.u32 	%r1537, [%rd14+228];
	xor.b32  	%r2131, %r2131, %r1537;
	ld.global.u32 	%r1538, [%rd14+232];
	xor.b32  	%r2130, %r2130, %r1538;
	ld.global.u32 	%r1539, [%rd14+236];
	xor.b32  	%r2129, %r2129, %r1539;
$L__BB6_145:
	and.b32  	%r1541, %r1454, 4096;
	setp.eq.s32 	%p81, %r1541, 0;
	@%p81 bra 	$L__BB6_147;
	ld.global.u32 	%r1542, [%rd14+240];
	xor.b32  	%r2133, %r2133, %r1542;
	ld.global.u32 	%r1543, [%rd14+244];
	xor.b32  	%r2132, %r2132, %r1543;
	ld.global.u32 	%r1544, [%rd14+248];
	xor.b32  	%r2131, %r2131, %r1544;
	ld.global.u32 	%r1545, [%rd14+252];
	xor.b32  	%r2130, %r2130, %r1545;
	ld.global.u32 	%r1546, [%rd14+256];
	xor.b32  	%r2129, %r2129, %r1546;
$L__BB6_147:
	and.b32  	%r1548, %r1454, 8192;
	setp.eq.s32 	%p82, %r1548, 0;
	@%p82 bra 	$L__BB6_149;
	ld.global.u32 	%r1549, [%rd14+260];
	xor.b32  	%r2133, %r2133, %r1549;
	ld.global.u32 	%r1550, [%rd14+264];
	xor.b32  	%r2132, %r2132, %r1550;
	ld.global.u32 	%r1551, [%rd14+268];
	xor.b32  	%r2131, %r2131, %r1551;
	ld.global.u32 	%r1552, [%rd14+272];
	xor.b32  	%r2130, %r2130, %r1552;
	ld.global.u32 	%r1553, [%rd14+276];
	xor.b32  	%r2129, %r2129, %r1553;
$L__BB6_149:
	and.b32  	%r1555, %r1454, 16384;
	setp.eq.s32 	%p83, %r1555, 0;
	@%p83 bra 	$L__BB6_151;
	ld.global.u32 	%r1556, [%rd14+280];
	xor.b32  	%r2133, %r2133, %r1556;
	ld.global.u32 	%r1557, [%rd14+284];
	xor.b32  	%r2132, %r2132, %r1557;
	ld.global.u32 	%r1558, [%rd14+288];
	xor.b32  	%r2131, %r2131, %r1558;
	ld.global.u32 	%r1559, [%rd14+292];
	xor.b32  	%r2130, %r2130, %r1559;
	ld.global.u32 	%r1560, [%rd14+296];
	xor.b32  	%r2129, %r2129, %r1560;
$L__BB6_151:
	and.b32  	%r1562, %r1454, 32768;
	setp.eq.s32 	%p84, %r1562, 0;
	@%p84 bra 	$L__BB6_153;
	ld.global.u32 	%r1563, [%rd14+300];
	xor.b32  	%r2133, %r2133, %r1563;
	ld.global.u32 	%r1564, [%rd14+304];
	xor.b32  	%r2132, %r2132, %r1564;
	ld.global.u32 	%r1565, [%rd14+308];
	xor.b32  	%r2131, %r2131, %r1565;
	ld.global.u32 	%r1566, [%rd14+312];
	xor.b32  	%r2130, %r2130, %r1566;
	ld.global.u32 	%r1567, [%rd14+316];
	xor.b32  	%r2129, %r2129, %r1567;
$L__BB6_153:
	add.s32 	%r2128, %r2128, 16;
	setp.ne.s32 	%p85, %r2128, 32;
	@%p85 bra 	$L__BB6_121;
	mad.lo.s32 	%r1568, %r2122, -31, %r554;
	add.s32 	%r2122, %r1568, 1;
	setp.ne.s32 	%p86, %r2122, 5;
	@%p86 bra 	$L__BB6_120;
	st.local.u32 	[%rd1+4], %r2133;
	st.local.v2.u32 	[%rd1+8], {%r2132, %r2131};
	st.local.v2.u32 	[%rd1+16], {%r2130, %r2129};
	setp.eq.s64 	%p87, %rd12, 1;
	@%p87 bra 	$L__BB6_230;
	mov.b32 	%r2129, 0;
	mov.u32 	%r2222, %r2129;
	mov.u32 	%r2223, %r2129;
	mov.u32 	%r2132, %r2129;
	mov.u32 	%r2133, %r2129;
	mov.u32 	%r2214, %r2129;
$L__BB6_157:
	mul.wide.u32 	%rd36, %r2214, 4;
	add.s64 	%rd37, %rd1, %rd36;
	ld.local.u32 	%r729, [%rd37+4];
	shl.b32 	%r730, %r2214, 5;
	mov.b32 	%r2220, 0;
$L__BB6_158:
	.pragma "nounroll";
	shr.u32 	%r1571, %r729, %r2220;
	and.b32  	%r1572, %r1571, 1;
	setp.eq.b32 	%p88, %r1572, 1;
	not.pred 	%p89, %p88;
	add.s32 	%r1573, %r730, %r2220;
	mul.lo.s32 	%r1574, %r1573, 5;
	mul.wide.u32 	%rd38, %r1574, 4;
	add.s64 	%rd15, %rd13, %rd38;
	@%p89 bra 	$L__BB6_160;
	ld.global.u32 	%r1575, [%rd15];
	xor.b32  	%r2133, %r2133, %r1575;
	ld.global.u32 	%r1576, [%rd15+4];
	xor.b32  	%r2132, %r2132, %r1576;
	ld.global.u32 	%r1577, [%rd15+8];
	xor.b32  	%r2223, %r2223, %r1577;
	ld.global.u32 	%r1578, [%rd15+12];
	xor.b32  	%r2222, %r2222, %r1578;
	ld.global.u32 	%r1579, [%rd15+16];
	xor.b32  	%r2129, %r2129, %r1579;
$L__BB6_160:
	and.b32  	%r1581, %r1571, 2;
	setp.eq.s32 	%p90, %r1581, 0;
	@%p90 bra 	$L__BB6_162;
	ld.global.u32 	%r1582, [%rd15+20];
	xor.b32  	%r2133, %r2133, %r1582;
	ld.global.u32 	%r1583, [%rd15+24];
	xor.b32  	%r2132, %r2132, %r1583;
	ld.global.u32 	%r1584, [%rd15+28];
	xor.b32  	%r2223, %r2223, %r1584;
	ld.global.u32 	%r1585, [%rd15+32];
	xor.b32  	%r2222, %r2222, %r1585;
	ld.global.u32 	%r1586, [%rd15+36];
	xor.b32  	%r2129, %r2129, %r1586;
$L__BB6_162:
	and.b32  	%r1588, %r1571, 4;
	setp.eq.s32 	%p91, %r1588, 0;
	@%p91 bra 	$L__BB6_164;
	ld.global.u32 	%r1589, [%rd15+40];
	xor.b32  	%r2133, %r2133, %r1589;
	ld.global.u32 	%r1590, [%rd15+44];
	xor.b32  	%r2132, %r2132, %r1590;
	ld.global.u32 	%r1591, [%rd15+48];
	xor.b32  	%r2223, %r2223, %r1591;
	ld.global.u32 	%r1592, [%rd15+52];
	xor.b32  	%r2222, %r2222, %r1592;
	ld.global.u32 	%r1593, [%rd15+56];
	xor.b32  	%r2129, %r2129, %r1593;
$L__BB6_164:
	and.b32  	%r1595, %r1571, 8;
	setp.eq.s32 	%p92, %r1595, 0;
	@%p92 bra 	$L__BB6_166;
	ld.global.u32 	%r1596, [%rd15+60];
	xor.b32  	%r2133, %r2133, %r1596;
	ld.global.u32 	%r1597, [%rd15+64];
	xor.b32  	%r2132, %r2132, %r1597;
	ld.global.u32 	%r1598, [%rd15+68];
	xor.b32  	%r2223, %r2223, %r1598;
	ld.global.u32 	%r1599, [%rd15+72];
	xor.b32  	%r2222, %r2222, %r1599;
	ld.global.u32 	%r1600, [%rd15+76];
	xor.b32  	%r2129, %r2129, %r1600;
$L__BB6_166:
	and.b32  	%r1602, %r1571, 16;
	setp.eq.s32 	%p93, %r1602, 0;
	@%p93 bra 	$L__BB6_168;
	ld.global.u32 	%r1603, [%rd15+80];
	xor.b32  	%r2133, %r2133, %r1603;
	ld.global.u32 	%r1604, [%rd15+84];
	xor.b32  	%r2132, %r2132, %r1604;
	ld.global.u32 	%r1605, [%rd15+88];
	xor.b32  	%r2223, %r2223, %r1605;
	ld.global.u32 	%r1606, [%rd15+92];
	xor.b32  	%r2222, %r2222, %r1606;
	ld.global.u32 	%r1607, [%rd15+96];
	xor.b32  	%r2129, %r2129, %r1607;
$L__BB6_168:
	and.b32  	%r1609, %r1571, 32;
	setp.eq.s32 	%p94, %r1609, 0;
	@%p94 bra 	$L__BB6_170;
	ld.global.u32 	%r1610, [%rd15+100];
	xor.b32  	%r2133, %r2133, %r1610;
	ld.global.u32 	%r1611, [%rd15+104];
	xor.b32  	%r2132, %r2132, %r1611;
	ld.global.u32 	%r1612, [%rd15+108];
	xor.b32  	%r2223, %r2223, %r1612;
	ld.global.u32 	%r1613, [%rd15+112];
	xor.b32  	%r2222, %r2222, %r1613;
	ld.global.u32 	%r1614, [%rd15+116];
	xor.b32  	%r2129, %r2129, %r1614;
$L__BB6_170:
	and.b32  	%r1616, %r1571, 64;
	setp.eq.s32 	%p95, %r1616, 0;
	@%p95 bra 	$L__BB6_172;
	ld.global.u32 	%r1617, [%rd15+120];
	xor.b32  	%r2133, %r2133, %r1617;
	ld.global.u32 	%r1618, [%rd15+124];
	xor.b32  	%r2132, %r2132, %r1618;
	ld.global.u32 	%r1619, [%rd15+128];
	xor.b32  	%r2223, %r2223, %r1619;
	ld.global.u32 	%r1620, [%rd15+132];
	xor.b32  	%r2222, %r2222, %r1620;
	ld.global.u32 	%r1621, [%rd15+136];
	xor.b32  	%r2129, %r2129, %r1621;
$L__BB6_172:
	and.b32  	%r1623, %r1571, 128;
	setp.eq.s32 	%p96, %r1623, 0;
	@%p96 bra 	$L__BB6_174;
	ld.global.u32 	%r1624, [%rd15+140];
	xor.b32  	%r2133, %r2133, %r1624;
	ld.global.u32 	%r1625, [%rd15+144];
	xor.b32  	%r2132, %r2132, %r1625;
	ld.global.u32 	%r1626, [%rd15+148];
	xor.b32  	%r2223, %r2223, %r1626;
	ld.global.u32 	%r1627, [%rd15+152];
	xor.b32  	%r2222, %r2222, %r1627;
	ld.global.u32 	%r1628, [%rd15+156];
	xor.b32  	%r2129, %r2129, %r1628;
$L__BB6_174:
	and.b32  	%r1630, %r1571, 256;
	setp.eq.s32 	%p97, %r1630, 0;
	@%p97 bra 	$L__BB6_176;
	ld.global.u32 	%r1631, [%rd15+160];
	xor.b32  	%r2133, %r2133, %r1631;
	ld.global.u32 	%r1632, [%rd15+164];
	xor.b32  	%r2132, %r2132, %r1632;
	ld.global.u32 	%r1633, [%rd15+168];
	xor.b32  	%r2223, %r2223, %r1633;
	ld.global.u32 	%r1634, [%rd15+172];
	xor.b32  	%r2222, %r2222, %r1634;
	ld.global.u32 	%r1635, [%rd15+176];
	xor.b32  	%r2129, %r2129, %r1635;
$L__BB6_176:
	and.b32  	%r1637, %r1571, 512;
	setp.eq.s32 	%p98, %r1637, 0;
	@%p98 bra 	$L__BB6_178;
	ld.global.u32 	%r1638, [%rd15+180];
	xor.b32  	%r2133, %r2133, %r1638;
	ld.global.u32 	%r1639, [%rd15+184];
	xor.b32  	%r2132, %r2132, %r1639;
	ld.global.u32 	%r1640, [%rd15+188];
	xor.b32  	%r2223, %r2223, %r1640;
	ld.global.u32 	%r1641, [%rd15+192];
	xor.b32  	%r2222, %r2222, %r1641;
	ld.global.u32 	%r1642, [%rd15+196];
	xor.b32  	%r2129, %r2129, %r1642;
$L__BB6_178:
	and.b32  	%r1644, %r1571, 1024;
	setp.eq.s32 	%p99, %r1644, 0;
	@%p99 bra 	$L__BB6_180;
	ld.global.u32 	%r1645, [%rd15+200];
	xor.b32  	%r2133, %r2133, %r1645;
	ld.global.u32 	%r1646, [%rd15+204];
	xor.b32  	%r2132, %r2132, %r1646;
	ld.global.u32 	%r1647, [%rd15+208];
	xor.b32  	%r2223, %r2223, %r1647;
	ld.global.u32 	%r1648, [%rd15+212];
	xor.b32  	%r2222, %r2222, %r1648;
	ld.global.u32 	%r1649, [%rd15+216];
	xor.b32  	%r2129, %r2129, %r1649;
$L__BB6_180:
	and.b32  	%r1651, %r1571, 2048;
	setp.eq.s32 	%p100, %r1651, 0;
	@%p100 bra 	$L__BB6_182;
	ld.global.u32 	%r1652, [%rd15+220];
	xor.b32  	%r2133, %r2133, %r1652;
	ld.global.u32 	%r1653, [%rd15+224];
	xor.b32  	%r2132, %r2132, %r1653;
	ld.global.u32 	%r1654, [%rd15+228];
	xor.b32  	%r2223, %r2223, %r1654;
	ld.global.u32 	%r1655, [%rd15+232];
	xor.b32  	%r2222, %r2222, %r1655;
	ld.global.u32 	%r1656, [%rd15+236];
	xor.b32  	%r2129, %r2129, %r1656;
$L__BB6_182:
	and.b32  	%r1658, %r1571, 4096;
	setp.eq.s32 	%p101, %r1658, 0;
	@%p101 bra 	$L__BB6_184;
	ld.global.u32 	%r1659, [%rd15+240];
	xor.b32  	%r2133, %r2133, %r1659;
	ld.global.u32 	%r1660, [%rd15+244];
	xor.b32  	%r2132, %r2132, %r1660;
	ld.global.u32 	%r1661, [%rd15+248];
	xor.b32  	%r2223, %r2223, %r1661;
	ld.global.u32 	%r1662, [%rd15+252];
	xor.b32  	%r2222, %r2222, %r1662;
	ld.global.u32 	%r1663, [%rd15+256];
	xor.b32  	%r2129, %r2129, %r1663;
$L__BB6_184:
	and.b32  	%r1665, %r1571, 8192;
	setp.eq.s32 	%p102, %r1665, 0;
	@%p102 bra 	$L__BB6_186;
	ld.global.u32 	%r1666, [%rd15+260];
	xor.b32  	%r2133, %r2133, %r1666;
	ld.global.u32 	%r1667, [%rd15+264];
	xor.b32  	%r2132, %r2132, %r1667;
	ld.global.u32 	%r1668, [%rd15+268];
	xor.b32  	%r2223, %r2223, %r1668;
	ld.global.u32 	%r1669, [%rd15+272];
	xor.b32  	%r2222, %r2222, %r1669;
	ld.global.u32 	%r1670, [%rd15+276];
	xor.b32  	%r2129, %r2129, %r1670;
$L__BB6_186:
	and.b32  	%r1672, %r1571, 16384;
	setp.eq.s32 	%p103, %r1672, 0;
	@%p103 bra 	$L__BB6_188;
	ld.global.u32 	%r1673, [%rd15+280];
	xor.b32  	%r2133, %r2133, %r1673;
	ld.global.u32 	%r1674, [%rd15+284];
	xor.b32  	%r2132, %r2132, %r1674;
	ld.global.u32 	%r1675, [%rd15+288];
	xor.b32  	%r2223, %r2223, %r1675;
	ld.global.u32 	%r1676, [%rd15+292];
	xor.b32  	%r2222, %r2222, %r1676;
	ld.global.u32 	%r1677, [%rd15+296];
	xor.b32  	%r2129, %r2129, %r1677;
$L__BB6_188:
	and.b32  	%r1679, %r1571, 32768;
	setp.eq.s32 	%p104, %r1679, 0;
	@%p104 bra 	$L__BB6_190;
	ld.global.u32 	%r1680, [%rd15+300];
	xor.b32  	%r2133, %r2133, %r1680;
	ld.global.u32 	%r1681, [%rd15+304];
	xor.b32  	%r2132, %r2132, %r1681;
	ld.global.u32 	%r1682, [%rd15+308];
	xor.b32  	%r2223, %r2223, %r1682;
	ld.global.u32 	%r1683, [%rd15+312];
	xor.b32  	%r2222, %r2222, %r1683;
	ld.global.u32 	%r1684, [%rd15+316];
	xor.b32  	%r2129, %r2129, %r1684;
$L__BB6_190:
	add.s32 	%r2220, %r2220, 16;
	setp.ne.s32 	%p105, %r2220, 32;
	@%p105 bra 	$L__BB6_158;
	mad.lo.s32 	%r1685, %r2214, -31, %r730;
	add.s32 	%r2214, %r1685, 1;
	setp.ne.s32 	%p106, %r2214, 5;
	@%p106 bra 	$L__BB6_157;
	st.local.u32 	[%rd1+4], %r2133;
	st.local.v2.u32 	[%rd1+8], {%r2132, %r2223};
	st.local.v2.u32 	[%rd1+16], {%r2222, %r2129};
	setp.ne.s64 	%p107, %rd12, 3;
	@%p107 bra 	$L__BB6_230;
	mov.b32 	%r2129, 0;
	mov.u32 	%r2314, %r2129;
	mov.u32 	%r2315, %r2129;
	mov.u32 	%r2132, %r2129;
	mov.u32 	%r2133, %r2129;
	mov.u32 	%r2306, %r2129;
$L__BB6_194:
	mul.wide.u32 	%rd39, %r2306, 4;
	add.s64 	%rd40, %rd1, %rd39;
	ld.local.u32 	%r905, [%rd40+4];
	shl.b32 	%r906, %r2306, 5;
	mov.b32 	%r2312, 0;
$L__BB6_195:
	.pragma "nounroll";
	shr.u32 	%r1688, %r905, %r2312;
	and.b32  	%r1689, %r1688, 1;
	setp.eq.b32 	%p108, %r1689, 1;
	not.pred 	%p109, %p108;
	add.s32 	%r1690, %r906, %r2312;
	mul.lo.s32 	%r1691, %r1690, 5;
	mul.wide.u32 	%rd41, %r1691, 4;
	add.s64 	%rd16, %rd13, %rd41;
	@%p109 bra 	$L__BB6_197;
	ld.global.u32 	%r1692, [%rd16];
	xor.b32  	%r2133, %r2133, %r1692;
	ld.global.u32 	%r1693, [%rd16+4];
	xor.b32  	%r2132, %r2132, %r1693;
	ld.global.u32 	%r1694, [%rd16+8];
	xor.b32  	%r2315, %r2315, %r1694;
	ld.global.u32 	%r1695, [%rd16+12];
	xor.b32  	%r2314, %r2314, %r1695;
	ld.global.u32 	%r1696, [%rd16+16];
	xor.b32  	%r2129, %r2129, %r1696;
$L__BB6_197:
	and.b32  	%r1698, %r1688, 2;
	setp.eq.s32 	%p110, %r1698, 0;
	@%p110 bra 	$L__BB6_199;
	ld.global.u32 	%r1699, [%rd16+20];
	xor.b32  	%r2133, %r2133, %r1699;
	ld.global.u32 	%r1700, [%rd16+24];
	xor.b32  	%r2132, %r2132, %r1700;
	ld.global.u32 	%r1701, [%rd16+28];
	xor.b32  	%r2315, %r2315, %r1701;
	ld.global.u32 	%r1702, [%rd16+32];
	xor.b32  	%r2314, %r2314, %r1702;
	ld.global.u32 	%r1703, [%rd16+36];
	xor.b32  	%r2129, %r2129, %r1703;
$L__BB6_199:
	and.b32  	%r1705, %r1688, 4;
	setp.eq.s32 	%p111, %r1705, 0;
	@%p111 bra 	$L__BB6_201;
	ld.global.u32 	%r1706, [%rd16+40];
	xor.b32  	%r2133, %r2133, %r1706;
	ld.global.u32 	%r1707, [%rd16+44];
	xor.b32  	%r2132, %r2132, %r1707;
	ld.global.u32 	%r1708, [%rd16+48];
	xor.b32  	%r2315, %r2315, %r1708;
	ld.global.u32 	%r1709, [%rd16+52];
	xor.b32  	%r2314, %r2314, %r1709;
	ld.global.u32 	%r1710, [%rd16+56];
	xor.b32  	%r2129, %r2129, %r1710;
$L__BB6_201:
	and.b32  	%r1712, %r1688, 8;
	setp.eq.s32 	%p112, %r1712, 0;
	@%p112 bra 	$L__BB6_203;
	ld.global.u32 	%r1713, [%rd16+60];
	xor.b32  	%r2133, %r2133, %r1713;
	ld.global.u32 	%r1714, [%rd16+64];
	xor.b32  	%r2132, %r2132, %r1714;
	ld.global.u32 	%r1715, [%rd16+68];
	xor.b32  	%r2315, %r2315, %r1715;
	ld.global.u32 	%r1716, [%rd16+72];
	xor.b32  	%r2314, %r2314, %r1716;
	ld.global.u32 	%r1717, [%rd16+76];
	xor.b32  	%r2129, %r2129, %r1717;
$L__BB6_203:
	and.b32  	%r1719, %r1688, 16;
	setp.eq.s32 	%p113, %r1719, 0;
	@%p113 bra 	$L__BB6_205;
	ld.global.u32 	%r1720, [%rd16+80];
	xor.b32  	%r2133, %r2133, %r1720;
	ld.global.u32 	%r1721, [%rd16+84];
	xor.b32  	%r2132, %r2132, %r1721;
	ld.global.u32 	%r1722, [%rd16+88];
	xor.b32  	%r2315, %r2315, %r1722;
	ld.global.u32 	%r1723, [%rd16+92];
	xor.b32  	%r2314, %r2314, %r1723;
	ld.global.u32 	%r1724, [%rd16+96];
	xor.b32  	%r2129, %r2129, %r1724;
$L__BB6_205:
	and.b32  	%r1726, %r1688, 32;
	setp.eq.s32 	%p114, %r1726, 0;
	@%p114 bra 	$L__BB6_207;
	ld.global.u32 	%r1727, [%rd16+100];
	xor.b32  	%r2133, %r2133, %r1727;
	ld.global.u32 	%r1728, [%rd16+104];
	xor.b32  	%r2132, %r2132, %r1728;
	ld.global.u32 	%r1729, [%rd16+108];
	xor.b32  	%r2315, %r2315, %r1729;
	ld.global.u32 	%r1730, [%rd16+112];
	xor.b32  	%r2314, %r2314, %r1730;
	ld.global.u32 	%r1731, [%rd16+116];
	xor.b32  	%r2129, %r2129, %r1731;
$L__BB6_207:
	and.b32  	%r1733, %r1688, 64;
	setp.eq.s32 	%p115, %r1733, 0;
	@%p115 bra 	$L__BB6_209;
	ld.global.u32 	%r1734, [%rd16+120];
	xor.b32  	%r2133, %r2133, %r1734;
	ld.global.u32 	%r1735, [%rd16+124];
	xor.b32  	%r2132, %r2132, %r1735;
	ld.global.u32 	%r1736, [%rd16+128];
	xor.b32  	%r2315, %r2315, %r1736;
	ld.global.u32 	%r1737, [%rd16+132];
	xor.b32  	%r2314, %r2314, %r1737;
	ld.global.u32 	%r1738, [%rd16+136];
	xor.b32  	%r2129, %r2129, %r1738;
$L__BB6_209:
	and.b32  	%r1740, %r1688, 128;
	setp.eq.s32 	%p116, %r1740, 0;
	@%p116 bra 	$L__BB6_211;
	ld.global.u32 	%r1741, [%rd16+140];
	xor.b32  	%r2133, %r2133, %r1741;
	ld.global.u32 	%r1742, [%rd16+144];
	xor.b32  	%r2132, %r2132, %r1742;
	ld.global.u32 	%r1743, [%rd16+148];
	xor.b32  	%r2315, %r2315, %r1743;
	ld.global.u32 	%r1744, [%rd16+152];
	xor.b32  	%r2314, %r2314, %r1744;
	ld.global.u32 	%r1745, [%rd16+156];
	xor.b32  	%r2129, %r2129, %r1745;
$L__BB6_211:
	and.b32  	%r1747, %r1688, 256;
	setp.eq.s32 	%p117, %r1747, 0;
	@%p117 bra 	$L__BB6_213;
	ld.global.u32 	%r1748, [%rd16+160];
	xor.b32  	%r2133, %r2133, %r1748;
	ld.global.u32 	%r1749, [%rd16+164];
	xor.b32  	%r2132, %r2132, %r1749;
	ld.global.u32 	%r1750, [%rd16+168];
	xor.b32  	%r2315, %r2315, %r1750;
	ld.global.u32 	%r1751, [%rd16+172];
	xor.b32  	%r2314, %r2314, %r1751;
	ld.global.u32 	%r1752, [%rd16+176];
	xor.b32  	%r2129, %r2129, %r1752;
$L__BB6_213:
	and.b32  	%r1754, %r1688, 512;
	setp.eq.s32 	%p118, %r1754, 0;
	@%p118 bra 	$L__BB6_215;
	ld.global.u32 	%r1755, [%rd16+180];
	xor.b32  	%r2133, %r2133, %r1755;
	ld.global.u32 	%r1756, [%rd16+184];
	xor.b32  	%r2132, %r2132, %r1756;
	ld.global.u32 	%r1757, [%rd16+188];
	xor.b32  	%r2315, %r2315, %r1757;
	ld.global.u32 	%r1758, [%rd16+192];
	xor.b32  	%r2314, %r2314, %r1758;
	ld.global.u32 	%r1759, [%rd16+196];
	xor.b32  	%r2129, %r2129, %r1759;
$L__BB6_215:
	and.b32  	%r1761, %r1688, 1024;
	setp.eq.s32 	%p119, %r1761, 0;
	@%p119 bra 	$L__BB6_217;
	ld.global.u32 	%r1762, [%rd16+200];
	xor.b32  	%r2133, %r2133, %r1762;
	ld.global.u32 	%r1763, [%rd16+204];
	xor.b32  	%r2132, %r2132, %r1763;
	ld.global.u32 	%r1764, [%rd16+208];
	xor.b32  	%r2315, %r2315, %r1764;
	ld.global.u32 	%r1765, [%rd16+212];
	xor.b32  	%r2314, %r2314, %r1765;
	ld.global.u32 	%r1766, [%rd16+216];
	xor.b32  	%r2129, %r2129, %r1766;
$L__BB6_217:
	and.b32  	%r1768, %r1688, 2048;
	setp.eq.s32 	%p120, %r1768, 0;
	@%p120 bra 	$L__BB6_219;
	ld.global.u32 	%r1769, [%rd16+220];
	xor.b32  	%r2133, %r2133, %r1769;
	ld.global.u32 	%r1770, [%rd16+224];
	xor.b32  	%r2132, %r2132, %r1770;
	ld.global.u32 	%r1771, [%rd16+228];
	xor.b32  	%r2315, %r2315, %r1771;
	ld.global.u32 	%r1772, [%rd16+232];
	xor.b32  	%r2314, %r2314, %r1772;
	ld.global.u32 	%r1773, [%rd16+236];
	xor.b32  	%r2129, %r2129, %r1773;
$L__BB6_219:
	and.b32  	%r1775, %r1688, 4096;
	setp.eq.s32 	%p121, %r1775, 0;
	@%p121 bra 	$L__BB6_221;
	ld.global.u32 	%r1776, [%rd16+240];
	xor.b32  	%r2133, %r2133, %r1776;
	ld.global.u32 	%r1777, [%rd16+244];
	xor.b32  	%r2132, %r2132, %r1777;
	ld.global.u32 	%r1778, [%rd16+248];
	xor.b32  	%r2315, %r2315, %r1778;
	ld.global.u32 	%r1779, [%rd16+252];
	xor.b32  	%r2314, %r2314, %r1779;
	ld.global.u32 	%r1780, [%rd16+256];
	xor.b32  	%r2129, %r2129, %r1780;
$L__BB6_221:
	and.b32  	%r1782, %r1688, 8192;
	setp.eq.s32 	%p122, %r1782, 0;
	@%p122 bra 	$L__BB6_223;
	ld.global.u32 	%r1783, [%rd16+260];
	xor.b32  	%r2133, %r2133, %r1783;
	ld.global.u32 	%r1784, [%rd16+264];
	xor.b32  	%r2132, %r2132, %r1784;
	ld.global.u32 	%r1785, [%rd16+268];
	xor.b32  	%r2315, %r2315, %r1785;
	ld.global.u32 	%r1786, [%rd16+272];
	xor.b32  	%r2314, %r2314, %r1786;
	ld.global.u32 	%r1787, [%rd16+276];
	xor.b32  	%r2129, %r2129, %r1787;
$L__BB6_223:
	and.b32  	%r1789, %r1688, 16384;
	setp.eq.s32 	%p123, %r1789, 0;
	@%p123 bra 	$L__BB6_225;
	ld.global.u32 	%r1790, [%rd16+280];
	xor.b32  	%r2133, %r2133, %r1790;
	ld.global.u32 	%r1791, [%rd16+284];
	xor.b32  	%r2132, %r2132, %r1791;
	ld.global.u32 	%r1792, [%rd16+288];
	xor.b32  	%r2315, %r2315, %r1792;
	ld.global.u32 	%r1793, [%rd16+292];
	xor.b32  	%r2314, %r2314, %r1793;
	ld.global.u32 	%r1794, [%rd16+296];
	xor.b32  	%r2129, %r2129, %r1794;
$L__BB6_225:
	and.b32  	%r1796, %r1688, 32768;
	setp.eq.s32 	%p124, %r1796, 0;
	@%p124 bra 	$L__BB6_227;
	ld.global.u32 	%r1797, [%rd16+300];
	xor.b32  	%r2133, %r2133, %r1797;
	ld.global.u32 	%r1798, [%rd16+304];
	xor.b32  	%r2132, %r2132, %r1798;
	ld.global.u32 	%r1799, [%rd16+308];
	xor.b32  	%r2315, %r2315, %r1799;
	ld.global.u32 	%r1800, [%rd16+312];
	xor.b32  	%r2314, %r2314, %r1800;
	ld.global.u32 	%r1801, [%rd16+316];
	xor.b32  	%r2129, %r2129, %r1801;
$L__BB6_227:
	add.s32 	%r2312, %r2312, 16;
	setp.ne.s32 	%p125, %r2312, 32;
	@%p125 bra 	$L__BB6_195;
	mad.lo.s32 	%r1802, %r2306, -31, %r906;
	add.s32 	%r2306, %r1802, 1;
	setp.ne.s32 	%p126, %r2306, 5;
	@%p126 bra 	$L__BB6_194;
	st.local.u32 	[%rd1+4], %r2133;
	st.local.v2.u32 	[%rd1+8], {%r2132, %r2315};
	st.local.v2.u32 	[%rd1+16], {%r2314, %r2129};
$L__BB6_230:
	shr.u64 	%rd46, %rd11, 2;
	add.s32 	%r2116, %r2116, 1;
	setp.gt.u64 	%p127, %rd11, 3;
	@%p127 bra 	$L__BB6_118;
$L__BB6_231:
	mul.lo.s32 	%r1803, %r2, 362437;
	shr.u32 	%r1804, %r2133, 2;
	xor.b32  	%r1805, %r1804, %r2133;
	shl.b32 	%r1806, %r2129, 4;
	shl.b32 	%r1807, %r1805, 1;
	xor.b32  	%r1808, %r1807, %r1806;
	xor.b32  	%r1809, %r1808, %r1805;
	xor.b32  	%r1810, %r1809, %r2129;
	add.s32 	%r1811, %r1803, %r1810;
	add.s32 	%r1812, %r1811, 717346202;
	shr.u32 	%r1813, %r2132, 2;
	xor.b32  	%r1814, %r1813, %r2132;
	shl.b32 	%r1815, %r1810, 4;
	shl.b32 	%r1816, %r1814, 1;
	xor.b32  	%r1817, %r1816, %r1815;
	xor.b32  	%r1818, %r1817, %r1814;
	xor.b32  	%r1819, %r1818, %r1810;
	add.s32 	%r1820, %r1803, %r1819;
	add.s32 	%r1821, %r1820, 717708639;
	cvt.rn.f32.u32 	%f1, %r1812;
	fma.rn.f32 	%f2, %f1, 0f2F800000, 0f2F000000;
	cvt.rn.f32.u32 	%f3, %r1821;
	fma.rn.f32 	%f4, %f3, 0f30C90FDB, 0f30490FDB;
	setp.lt.f32 	%p128, %f2, 0f00800000;
	mul.f32 	%f5, %f2, 0f4B000000;
	selp.f32 	%f6, %f5, %f2, %p128;
	selp.f32 	%f7, 0fC1B80000, 0f00000000, %p128;
	mov.b32 	%r1822, %f6;
	add.s32 	%r1823, %r1822, -1059760811;
	and.b32  	%r1824, %r1823, -8388608;
	sub.s32 	%r1825, %r1822, %r1824;
	mov.b32 	%f8, %r1825;
	cvt.rn.f32.s32 	%f9, %r1824;
	fma.rn.f32 	%f10, %f9, 0f34000000, %f7;
	add.f32 	%f11, %f8, 0fBF800000;
	fma.rn.f32 	%f12, %f11, 0fBE055027, 0f3E1039F6;
	fma.rn.f32 	%f13, %f12, %f11, 0fBDF8CDCC;
	fma.rn.f32 	%f14, %f13, %f11, 0f3E0F2955;
	fma.rn.f32 	%f15, %f14, %f11, 0fBE2AD8B9;
	fma.rn.f32 	%f16, %f15, %f11, 0f3E4CED0B;
	fma.rn.f32 	%f17, %f16, %f11, 0fBE7FFF22;
	fma.rn.f32 	%f18, %f17, %f11, 0f3EAAAA78;
	fma.rn.f32 	%f19, %f18, %f11, 0fBF000000;
	mul.f32 	%f20, %f11, %f19;
	fma.rn.f32 	%f21, %f20, %f11, %f11;
	fma.rn.f32 	%f22, %f10, 0f3F317218, %f21;
	setp.gt.u32 	%p129, %r1822, 2139095039;
	fma.rn.f32 	%f23, %f6, 0f7F800000, 0f7F800000;
	selp.f32 	%f24, %f23, %f22, %p129;
	setp.eq.f32 	%p130, %f6, 0f00000000;
	mul.f32 	%f25, %f24, 0fC0000000;
	selp.f32 	%f26, 0f7F800000, %f25, %p130;
	sqrt.rn.f32 	%f27, %f26;
	sin.approx.f32 	%f28, %f4;
	mul.f32 	%f29, %f27, %f28;
	cvt.f64.f32 	%fd1, %f29;
	add.f64 	%fd2, %fd1, 0d3FA999999999999A;
	cvt.rn.f32.f64 	%f30, %fd2;
	add.s32 	%r1826, %r3, %r2;
	cvta.to.global.u64 	%rd42, %rd18;
	mul.wide.s32 	%rd43, %r1826, 4;
	add.s64 	%rd44, %rd42, %rd43;
	st.global.f32 	[%rd44], %f30;
$L__BB6_232:
	ret;

}


// ===== COMPILED SASS (sm_100) =====

	.target	sm_100

	.elftype	@"ET_EXEC"


//--------------------- .note.nv.tkinfo           --------------------------
	.section	.note.nv.tkinfo,"",@"SHT_NOTE"
	.sectionflags	@"SHF_NOTE_NV_TKINFO"
	.tkinfo
        /*0018*/ 	.word	0x00000002
        /*0030*/ 	.string	""
        /*0030*/ 	.string	"ptxas"
        /*0030*/ 	.string	"Cuda compilation tools, release 13.0, V13.0.88"
        /*0030*/ 	.string	"Build cuda_13.0.r13.0/compiler.36424714_0"
        /*0030*/ 	.string	"-arch sm_100 -m 64 "



//--------------------- .note.nv.cuinfo           --------------------------
	.section	.note.nv.cuinfo,"",@"SHT_NOTE"
	.sectionflags	@"SHF_NOTE_NV_CUINFO"
        /*0018*/ 	.short	0x0002
        /*001a*/ 	.short	0x0064
        /*001c*/ 	.short	0x0082
	.zero		2


//--------------------- .nv.info                  --------------------------
	.section	.nv.info,"",@"SHT_CUDA_INFO"
	.align	4


	//----- nvinfo : EIATTR_REGCOUNT
	.align		4
        /*0000*/ 	.byte	0x04, 0x2f
        /*0002*/ 	.short	(.L_10 - .L_9)
	.align		4
.L_9:
        /*0004*/ 	.word	index@(_Z19matrix_mul_syn_currPiPKbPKaS_ii)
        /*0008*/ 	.word	0x0000000a


	//----- nvinfo : EIATTR_FRAME_SIZE
	.align		4
.L_10:
        /*000c*/ 	.byte	0x04, 0x11
        /*000e*/ 	.short	(.L_12 - .L_11)
	.align		4
.L_11:
        /*0010*/ 	.word	index@(_Z19matrix_mul_syn_currPiPKbPKaS_ii)
        /*0014*/ 	.word	0x00000000


	//----- nvinfo : EIATTR_REGCOUNT
	.align		4
.L_12:
        /*0018*/ 	.byte	0x04, 0x2f
        /*001a*/ 	.short	(.L_14 - .L_13)
	.align		4
.L_13:
        /*001c*/ 	.word	index@(_Z15synapse_currentPiPKbPKaS_ii)
        /*0020*/ 	.word	0x0000001e


	//----- nvinfo : EIATTR_FRAME_SIZE
	.align		4
.L_14:
        /*0024*/ 	.byte	0x04, 0x11
        /*0026*/ 	.short	(.L_16 - .L_15)
	.align		4
.L_15:
        /*0028*/ 	.word	index@(_Z15synapse_currentPiPKbPKaS_ii)
        /*002c*/ 	.word	0x00000000


	//----- nvinfo : EIATTR_REGCOUNT
	.align		4
.L_16:
        /*0030*/ 	.byte	0x04, 0x2f
        /*0032*/ 	.short	(.L_18 - .L_17)
	.align		4
.L_17:
        /*0034*/ 	.word	index@(_Z13update_neuronPfS_S_PiS_S_iiiifi)
        /*0038*/ 	.word	0x00000014


	//----- nvinfo : EIATTR_FRAME_SIZE
	.align		4
.L_18:
        /*003c*/ 	.byte	0x04, 0x11
        /*003e*/ 	.short	(.L_20 - .L_19)
	.align		4
.L_19:
        /*0040*/ 	.word	index@($__internal_1_$__cuda_sm3x_div_rn_noftz_f32_slowpath)
        /*0044*/ 	.word	0x00000000


	//----- nvinfo : EIATTR_FRAME_SIZE
	.align		4
.L_20:
        /*0048*/ 	.byte	0x04, 0x11
        /*004a*/ 	.short	(.L_22 - .L_21)
	.align		4
.L_21:
        /*004c*/ 	.word	index@(_Z13update_neuronPfS_S_PiS_S_iiiifi)
        /*0050*/ 	.word	0x00000000


	//----- nvinfo : EIATTR_REGCOUNT
	.align		4
.L_22:
        /*0054*/ 	.byte	0x04, 0x2f
        /*0056*/ 	.short	(.L_24 - .L_23)
	.align		4
.L_23:
        /*0058*/ 	.word	index@(_Z12init_neuronsPfS_Pii)
        /*005c*/ 	.word	0x0000000e


	//----- nvinfo : EIATTR_FRAME_SIZE
	.align		4
.L_24:
        /*0060*/ 	.byte	0x04, 0x11
        /*0062*/ 	.short	(.L_26 - .L_25)
	.align		4
.L_25:
        /*0064*/ 	.word	index@(_Z12init_neuronsPfS_Pii)
        /*0068*/ 	.word	0x00000000


	//----- nvinfo : EIATTR_REGCOUNT
	.align		4
.L_26:
        /*006c*/ 	.byte	0x04, 0x2f
        /*006e*/ 	.short	(.L_28 - .L_27)
	.align		4
.L_27:
        /*0070*/ 	.word	index@(_Z15define_synapsesPffffiii)
        /*0074*/ 	.word	0x00000020


	//----- nvinfo : EIATTR_FRAME_SIZE
	.align		4
.L_28:
        /*0078*/ 	.byte	0x04, 0x11
        /*007a*/ 	.short	(.L_30 - .L_29)
	.align		4
.L_29:
        /*007c*/ 	.word	index@(_Z15define_synapsesPffffiii)
        /*0080*/ 	.word	0x00000030


	//----- nvinfo : EIATTR_REGCOUNT
	.align		4
.L_30:
        /*0084*/ 	.byte	0x04, 0x2f
        /*0086*/ 	.short	(.L_32 - .L_31)
	.align		4
.L_31:
        /*0088*/ 	.word	index@(_Z19define_static_stuffPfS_Pbfffiii)
        /*008c*/ 	.word	0x0000000e


	//----- nvinfo : EIATTR_FRAME_SIZE
	.align		4
.L_32:
        /*0090*/ 	.byte	0x04, 0x11
        /*0092*/ 	.short	(.L_34 - .L_33)
	.align		4
.L_33:
        /*0094*/ 	.word	index@(_Z19define_static_stuffPfS_Pbfffiii)
        /*0098*/ 	.word	0x00000000


	//----- nvinfo : EIATTR_REGCOUNT
	.align		4
.L_34:
        /*009c*/ 	.byte	0x04, 0x2f
        /*009e*/ 	.short	(.L_36 - .L_35)
	.align		4
.L_35:
        /*00a0*/ 	.word	index@(_Z15make_some_noisePfii)
        /*00a4*/ 	.word	0x00000020


	//----- nvinfo : EIATTR_FRAME_SIZE
	.align		4
.L_36:
        /*00a8*/ 	.byte	0x04, 0x11
        /*00aa*/ 	.short	(.L_38 - .L_37)
	.align		4
.L_37:
        /*00ac*/ 	.word	index@($__internal_0_$__cuda_sm20_sqrt_rn_f32_slowpath)
        /*00b0*/ 	.word	0x00000030


	//----- nvinfo : EIATTR_FRAME_SIZE
	.align		4
.L_38:
        /*00b4*/ 	.byte	0x04, 0x11
        /*00b6*/ 	.short	(.L_40 - .L_39)
	.align		4
.L_39:
        /*00b8*/ 	.word	index@(_Z15make_some_noisePfii)
        /*00bc*/ 	.word	0x00000030


	//----- nvinfo : EIATTR_MIN_STACK_SIZE
	.align		4
.L_40:
        /*00c0*/ 	.byte	0x04, 0x12
        /*00c2*/ 	.short	(.L_42 - .L_41)
	.align		4
.L_41:
        /*00c4*/ 	.word	index@(_Z15make_some_noisePfii)
        /*00c8*/ 	.word	0x00000030


	//----- nvinfo : EIATTR_MIN_STACK_SIZE
	.align		4
.L_42:
        /*00cc*/ 	.byte	0x04, 0x12
        /*00ce*/ 	.short	(.L_44 - .L_43)
	.align		4
.L_43:
        /*00d0*/ 	.word	index@(_Z19define_static_stuffPfS_Pbfffiii)
        /*00d4*/ 	.word	0x00000000


	//----- nvinfo : EIATTR_MIN_STACK_SIZE
	.align		4
.L_44:
        /*00d8*/ 	.byte	0x04, 0x12
        /*00da*/ 	.short	(.L_46 - .L_45)
	.align		4
.L_45:
        /*00dc*/ 	.word	index@(_Z15define_synapsesPffffiii)
        /*00e0*/ 	.word	0x00000030


	//----- nvinfo : EIATTR_MIN_STACK_SIZE
	.align		4
.L_46:
        /*00e4*/ 	.byte	0x04, 0x12
        /*00e6*/ 	.short	(.L_48 - .L_47)
	.align		4
.L_47:
        /*00e8*/ 	.word	index@(_Z12init_neuronsPfS_Pii)
        /*00ec*/ 	.word	0x00000000


	//----- nvinfo : EIATTR_MIN_STACK_SIZE
	.align		4
.L_48:
        /*00f0*/ 	.byte	0x04, 0x12
        /*00f2*/ 	.short	(.L_50 - .L_49)
	.align		4
.L_49:
        /*00f4*/ 	.word	index@(_Z13update_neuronPfS_S_PiS_S_iiiifi)
        /*00f8*/ 	.word	0x00000000


	//----- nvinfo : EIATTR_MIN_STACK_SIZE
	.align		4
.L_50:
        /*00fc*/ 	.byte	0x04, 0x12
        /*00fe*/ 	.short	(.L_52 - .L_51)
	.align		4
.L_51:
        /*0100*/ 	.word	index@(_Z15synapse_currentPiPKbPKaS_ii)
        /*0104*/ 	.word	0x00000000


	//----- nvinfo : EIATTR_MIN_STACK_SIZE
	.align		4
.L_52:
        /*0108*/ 	.byte	0x04, 0x12
        /*010a*/ 	.short	(.L_54 - .L_53)
	.align		4
.L_53:
        /*010c*/ 	.word	index@(_Z19matrix_mul_syn_currPiPKbPKaS_ii)
        /*0110*/ 	.word	0x00000000
.L_54:


//--------------------- .nv.compat                --------------------------
	.section	.nv.compat,"",@"SHT_CUDA_COMPAT_INFO"
	.align	4
        /*0000*/ 	.byte	0x02, 0x09, 0x00, 0x00, 0x02, 0x02, 0x01, 0x00, 0x02, 0x05, 0x05, 0x00, 0x03, 0x07, 0x01, 0x01
        /*0010*/ 	.byte	0x02, 0x03, 0x00, 0x00, 0x02, 0x06, 0x01, 0x00, 0x04, 0x0b, 0x08, 0x00, 0x01, 0x00, 0x00, 0x00
        /*0020*/ 	.byte	0x00, 0x00, 0x00, 0x00


//--------------------- .nv.info._Z15make_some_noisePfii --------------------------
	.section	.nv.info._Z15make_some_noisePfii,"",@"SHT_CUDA_INFO"
	.sectionflags	@""
	.align	4


	//----- nvinfo : EIATTR_CUDA_API_VERSION
	.align		4
        /*0000*/ 	.byte	0x04, 0x37
        /*0002*/ 	.short	(.L_56 - .L_55)
.L_55:
        /*0004*/ 	.word	0x00000082


	//----- nvinfo : EIATTR_KPARAM_INFO
	.align		4
.L_56:
        /*0008*/ 	.byte	0x04, 0x17
        /*000a*/ 	.short	(.L_58 - .L_57)
.L_57:
        /*000c*/ 	.word	0x00000000
        /*0010*/ 	.short	0x0002
        /*0012*/ 	.short	0x000c
        /*0014*/ 	.byte	0x00, 0xf0, 0x11, 0x00


	//----- nvinfo : EIATTR_KPARAM_INFO
	.align		4
.L_58:
        /*0018*/ 	.byte	0x04, 0x17
        /*001a*/ 	.short	(.L_60 - .L_59)
.L_59:
        /*001c*/ 	.word	0x00000000
        /*0020*/ 	.short	0x0001
        /*0022*/ 	.short	0x0008
        /*0024*/ 	.byte	0x00, 0xf0, 0x11, 0x00


	//----- nvinfo : EIATTR_KPARAM_INFO
	.align		4
.L_60:
        /*0028*/ 	.byte	0x04, 0x17
        /*002a*/ 	.short	(.L_62 - .L_61)
.L_61:
        /*002c*/ 	.word	0x00000000
        /*0030*/ 	.short	0x0000
        /*0032*/ 	.short	0x0000
        /*0034*/ 	.byte	0x00, 0xf5, 0x21, 0x00


	//----- nvinfo : EIATTR_SPARSE_MMA_MASK
	.align		4
.L_62:
        /*0038*/ 	.byte	0x03, 0x50
        /*003a*/ 	.short	0x0000


	//----- nvinfo : EIATTR_MAXREG_COUNT
	.align		4
        /*003c*/ 	.byte	0x03, 0x1b
        /*003e*/ 	.short	0x00ff


	//----- nvinfo : EIATTR_MERCURY_ISA_VERSION
	.align		4
        /*0040*/ 	.byte	0x03, 0x5f
        /*0042*/ 	.short	0x0101


	//----- nvinfo : EIATTR_VRC_CTA_INIT_COUNT
	.align		4
        /*0044*/ 	.byte	0x02, 0x4a
	.zero		1
	.zero		1


	//----- nvinfo : EIATTR_EXIT_INSTR_OFFSETS
	.align		4
        /*0048*/ 	.byte	0x04, 0x1c
        /*004a*/ 	.short	(.L_64 - .L_63)


	//   ....[0]....
.L_63:
        /*004c*/ 	.word	0x000000d0


	//   ....[1]....
        /*0050*/ 	.word	0x000051b0


	//----- nvinfo : EIATTR_CRS_STACK_SIZE
	.align		4
.L_64:
        /*0054*/ 	.byte	0x04, 0x1e
        /*0056*/ 	.short	(.L_66 - .L_65)
.L_65:
        /*0058*/ 	.word	0x00000000


	//----- nvinfo : EIATTR_CBANK_PARAM_SIZE
	.align		4
.L_66:
        /*005c*/ 	.byte	0x03, 0x19
        /*005e*/ 	.short	0x0010


	//----- nvinfo : EIATTR_PARAM_CBANK
	.align		4
        /*0060*/ 	.byte	0x04, 0x0a
        /*0062*/ 	.short	(.L_68 - .L_67)
	.align		4
.L_67:
        /*0064*/ 	.word	index@(.nv.constant0._Z15make_some_noisePfii)
        /*0068*/ 	.short	0x0380
        /*006a*/ 	.short	0x0010


	//----- nvinfo : EIATTR_SW_WAR
	.align		4
.L_68:
        /*006c*/ 	.byte	0x04, 0x36
        /*006e*/ 	.short	(.L_70 - .L_69)
.L_69:
        /*0070*/ 	.word	0x00000008
.L_70:


//--------------------- .nv.info._Z19define_static_stuffPfS_Pbfffiii --------------------------
	.section	.nv.info._Z19define_static_stuffPfS_Pbfffiii,"",@"SHT_CUDA_INFO"
	.sectionflags	@""
	.align	4


	//----- nvinfo : EIATTR_CUDA_API_VERSION
	.align		4
        /*0000*/ 	.byte	0x04, 0x37
        /*0002*/ 	.short	(.L_72 - .L_71)
.L_71:
        /*0004*/ 	.word	0x00000082


	//----- nvinfo : EIATTR_KPARAM_INFO
	.align		4
.L_72:
        /*0008*/ 	.byte	0x04, 0x17
        /*000a*/ 	.short	(.L_74 - .L_73)
.L_73:
        /*000c*/ 	.word	0x00000000
        /*0010*/ 	.short	0x0008
        /*0012*/ 	.short	0x002c
        /*0014*/ 	.byte	0x00, 0xf0, 0x11, 0x00


	//----- nvinfo : EIATTR_KPARAM_INFO
	.align		4
.L_74:
        /*0018*/ 	.byte	0x04, 0x17
        /*001a*/ 	.short	(.L_76 - .L_75)
.L_75:
        /*001c*/ 	.word	0x00000000
        /*0020*/ 	.short	0x0007
        /*0022*/ 	.short	0x0028
        /*0024*/ 	.byte	0x00, 0xf0, 0x11, 0x00


	//----- nvinfo : EIATTR_KPARAM_INFO
	.align		4
.L_76:
        /*0028*/ 	.byte	0x04, 0x17
        /*002a*/ 	.short	(.L_78 - .L_77)
.L_77:
        /*002c*/ 	.word	0x00000000
        /*0030*/ 	.short	0x0006
        /*0032*/ 	.short	0x0024
        /*0034*/ 	.byte	0x00, 0xf0, 0x11, 0x00


	//----- nvinfo : EIATTR_KPARAM_INFO
	.align		4
.L_78:
        /*0038*/ 	.byte	0x04, 0x17
        /*003a*/ 	.short	(.L_80 - .L_79)
.L_79:
        /*003c*/ 	.word	0x00000000
        /*0040*/ 	.short	0x0005
        /*0042*/ 	.short	0x0020
        /*0044*/ 	.byte	0x00, 0xf0, 0x11, 0x00


	//----- nvinfo : EIATTR_KPARAM_INFO
	.align		4
.L_80:
        /*0048*/ 	.byte	0x04, 0x17
        /*004a*/ 	.short	(.L_82 - .L_81)
.L_81:
        /*004c*/ 	.word	0x00000000
        /*0050*/ 	.short	0x0004
        /*0052*/ 	.short	0x001c
        /*0054*/ 	.byte	0x00, 0xf0, 0x11, 0x00


	//----- nvinfo : EIATTR_KPARAM_INFO
	.align		4
.L_82:
        /*0058*/ 	.byte	0x04, 0x17
        /*005a*/ 	.short	(.L_84 - .L_83)
.L_83:
        /*005c*/ 	.word	0x00000000
        /*0060*/ 	.short	0x0003
        /*0062*/ 	.short	0x0018
        /*0064*/ 	.byte	0x00, 0xf0, 0x11, 0x00


	//----- nvinfo : EIATTR_KPARAM_INFO
	.align		4
.L_84:
        /*0068*/ 	.byte	0x04, 0x17
        /*006a*/ 	.short	(.L_86 - .L_85)
.L_85:
        /*006c*/ 	.word	0x00000000
        /*0070*/ 	.short	0x0002
        /*0072*/ 	.short	0x0010
        /*0074*/ 	.byte	0x00, 0xf5, 0x21, 0x00


	//----- nvinfo : EIATTR_KPARAM_INFO
	.align		4
.L_86:
        /*0078*/ 	.byte	0x04, 0x17
        /*007a*/ 	.short	(.L_88 - .L_87)
.L_87:
        /*007c*/ 	.word	0x00000000
        /*0080*/ 	.short	0x0001
        /*0082*/ 	.short	0x0008
        /*0084*/ 	.byte	0x00, 0xf5, 0x21, 0x00


	//----- nvinfo : EIATTR_KPARAM_INFO
	.align		4
.L_88:
        /*0088*/ 	.byte	0x04, 0x17
        /*008a*/ 	.short	(.L_90 - .L_89)
.L_89:
        /*008c*/ 	.word	0x00000000
        /*0090*/ 	.short	0x0000
        /*0092*/ 	.short	0x0000
        /*0094*/ 	.byte	0x00, 0xf5, 0x21, 0x00


	//----- nvinfo : EIATTR_SPARSE_MMA_MASK
	.align		4
.L_90:
        /*0098*/ 	.byte	0x03, 0x50
        /*009a*/ 	.short	0x0000


	//----- nvinfo : EIATTR_MAXREG_COUNT
	.align		4
        /*009c*/ 	.byte	0x03, 0x1b
        /*009e*/ 	.short	0x00ff


	//----- nvinfo : EIATTR_MERCURY_ISA_VERSION
	.align		4
        /*00a0*/ 	.byte	0x03, 0x5f
        /*00a2*/ 	.short	0x0101


	//----- nvinfo : EIATTR_VRC_CTA_INIT_COUNT
	.align		4
        /*00a4*/ 	.byte	0x02, 0x4a
	.zero		1
	.zero		1


	//----- nvinfo : EIATTR_EXIT_INSTR_OFFSETS
	.align		4
        /*00a8*/ 	.byte	0x04, 0x1c
        /*00aa*/ 	.short	(.L_92 - .L_91)


	//   ....[0]....
.L_91:
        /*00ac*/ 	.word	0x000000a0


	//   ....[1]....
        /*00b0*/ 	.word	0x000001b0


	//   ....[2]....
        /*00b4*/ 	.word	0x00000280


	//----- nvinfo : EIATTR_CRS_STACK_SIZE
	.align		4
.L_92:
        /*00b8*/ 	.byte	0x04, 0x1e
        /*00ba*/ 	.short	(.L_94 - .L_93)
.L_93:
        /*00bc*/ 	.word	0x00000000


	//----- nvinfo : EIATTR_CBANK_PARAM_SIZE
	.align		4
.L_94:
        /*00c0*/ 	.byte	0x03, 0x19
        /*00c2*/ 	.short	0x0030


	//----- nvinfo : EIATTR_PARAM_CBANK
	.align		4
        /*00c4*/ 	.byte	0x04, 0x0a
        /*00c6*/ 	.short	(.L_96 - .L_95)
	.align		4
.L_95:
        /*00c8*/ 	.word	index@(.nv.constant0._Z19define_static_stuffPfS_Pbfffiii)
        /*00cc*/ 	.short	0x0380
        /*00ce*/ 	.short	0x0030


	//----- nvinfo : EIATTR_SW_WAR
	.align		4
.L_96:
        /*00d0*/ 	.byte	0x04, 0x36
        /*00d2*/ 	.short	(.L_98 - .L_97)
.L_97:
        /*00d4*/ 	.word	0x00000008
.L_98:


//--------------------- .nv.info._Z15define_synapsesPffffiii --------------------------
	.section	.nv.info._Z15define_synapsesPffffiii,"",@"SHT_CUDA_INFO"
	.sectionflags	@""
	.align	4


	//----- nvinfo : EIATTR_CUDA_API_VERSION
	.align		4
        /*0000*/ 	.byte	0x04, 0x37
        /*0002*/ 	.short	(.L_100 - .L_99)
.L_99:
        /*0004*/ 	.word	0x00000082


	//----- nvinfo : EIATTR_KPARAM_INFO
	.align		4
.L_100:
        /*0008*/ 	.byte	0x04, 0x17
        /*000a*/ 	.short	(.L_102 - .L_101)
.L_101:
        /*000c*/ 	.word	0x00000000
        /*0010*/ 	.short	0x0006
        /*0012*/ 	.short	0x001c
        /*0014*/ 	.byte	0x00, 0xf0, 0x11, 0x00


	//----- nvinfo : EIATTR_KPARAM_INFO
	.align		4
.L_102:
        /*0018*/ 	.byte	0x04, 0x17
        /*001a*/ 	.short	(.L_104 - .L_103)
.L_103:
        /*001c*/ 	.word	0x00000000
        /*0020*/ 	.short	0x0005
        /*0022*/ 	.short	0x0018
        /*0024*/ 	.byte	0x00, 0xf0, 0x11, 0x00


	//----- nvinfo : EIATTR_KPARAM_INFO
	.align		4
.L_104:
        /*0028*/ 	.byte	0x04, 0x17
        /*002a*/ 	.short	(.L_106 - .L_105)
.L_105:
        /*002c*/ 	.word	0x00000000
        /*0030*/ 	.short	0x0004
        /*0032*/ 	.short	0x0014
        /*0034*/ 	.byte	0x00, 0xf0, 0x11, 0x00


	//----- nvinfo : EIATTR_KPARAM_INFO
	.align		4
.L_106:
        /*0038*/ 	.byte	0x04, 0x17
        /*003a*/ 	.short	(.L_108 - .L_107)
.L_107:
        /*003c*/ 	.word	0x00000000
        /*0040*/ 	.short	0x0003
        /*0042*/ 	.short	0x0010
        /*0044*/ 	.byte	0x00, 0xf0, 0x11, 0x00


	//----- nvinfo : EIATTR_KPARAM_INFO
	.align		4
.L_108:
        /*0048*/ 	.byte	0x04, 0x17
        /*004a*/ 	.short	(.L_110 - .L_109)
.L_109:
        /*004c*/ 	.word	0x00000000
        /*0050*/ 	.short	0x0002
        /*0052*/ 	.short	0x000c
        /*0054*/ 	.byte	0x00, 0xf0, 0x11, 0x00


	//----- nvinfo : EIATTR_KPARAM_INFO
	.align		4
.L_110:
        /*0058*/ 	.byte	0x04, 0x17
        /*005a*/ 	.short	(.L_112 - .L_111)
.L_111:
        /*005c*/ 	.word	0x00000000
        /*0060*/ 	.short	0x0001
        /*0062*/ 	.short	0x0008
        /*0064*/ 	.byte	0x00, 0xf0, 0x11, 0x00


	//----- nvinfo : EIATTR_KPARAM_INFO
	.align		4
.L_112:
        /*0068*/ 	.byte	0x04, 0x17
        /*006a*/ 	.short	(.L_114 - .L_113)
.L_113:
        /*006c*/ 	.word	0x00000000
        /*0070*/ 	.short	0x0000
        /*0072*/ 	.short	0x0000
        /*0074*/ 	.byte	0x00, 0xf5, 0x21, 0x00


	//----- nvinfo : EIATTR_SPARSE_MMA_MASK
	.align		4
.L_114:
        /*0078*/ 	.byte	0x03, 0x50
        /*007a*/ 	.short	0x0000


	//----- nvinfo : EIATTR_MAXREG_COUNT
	.align		4
        /*007c*/ 	.byte	0x03, 0x1b
        /*007e*/ 	.short	0x00ff


	//----- nvinfo : EIATTR_MERCURY_ISA_VERSION
	.align		4
        /*0080*/ 	.byte	0x03, 0x5f
        /*0082*/ 	.short	0x0101


	//----- nvinfo : EIATTR_VRC_CTA_INIT_COUNT
	.align		4
        /*0084*/ 	.byte	0x02, 0x4a
	.zero		1
	.zero		1


	//----- nvinfo : EIATTR_EXIT_INSTR_OFFSETS
	.align		4
        /*0088*/ 	.byte	0x04, 0x1c
        /*008a*/ 	.short	(.L_116 - .L_115)


	//   ....[0]....
.L_115:
        /*008c*/ 	.word	0x00000100


	//   ....[1]....
        /*0090*/ 	.word	0x00004c80


	//   ....[2]....
        /*0094*/ 	.word	0x00004e00


	//   ....[3]....
        /*0098*/ 	.word	0x00004e20


	//   ....[4]....
        /*009c*/ 	.word	0x00004f30


	//   ....[5]....
        /*00a0*/ 	.word	0x00004f50


	//   ....[6]....
        /*00a4*/ 	.word	0x00005060


	//----- nvinfo : EIATTR_CRS_STACK_SIZE
	.align		4
.L_116:
        /*00a8*/ 	.byte	0x04, 0x1e
        /*00aa*/ 	.short	(.L_118 - .L_117)
.L_117:
        /*00ac*/ 	.word	0x00000000


	//----- nvinfo : EIATTR_CBANK_PARAM_SIZE
	.align		4
.L_118:
        /*00b0*/ 	.byte	0x03, 0x19
        /*00b2*/ 	.short	0x0020


	//----- nvinfo : EIATTR_PARAM_CBANK
	.align		4
        /*00b4*/ 	.byte	0x04, 0x0a
        /*00b6*/ 	.short	(.L_120 - .L_119)
	.align		4
.L_119:
        /*00b8*/ 	.word	index@(.nv.constant0._Z15define_synapsesPffffiii)
        /*00bc*/ 	.short	0x0380
        /*00be*/ 	.short	0x0020


	//----- nvinfo : EIATTR_SW_WAR
	.align		4
.L_120:
        /*00c0*/ 	.byte	0x04, 0x36
        /*00c2*/ 	.short	(.L_122 - .L_121)
.L_121:
        /*00c4*/ 	.word	0x00000008
.L_122:


//--------------------- .nv.info._Z12init_neuronsPfS_Pii --------------------------
	.section	.nv.info._Z12init_neuronsPfS_Pii,"",@"SHT_CUDA_INFO"
	.sectionflags	@""
	.align	4


	//----- nvinfo : EIATTR_CUDA_API_VERSION
	.align		4
        /*0000*/ 	.byte	0x04, 0x37
        /*0002*/ 	.short	(.L_124 - .L_123)
.L_123:
        /*0004*/ 	.word	0x00000082


	//----- nvinfo : EIATTR_KPARAM_INFO
	.align		4
.L_124:
        /*0008*/ 	.byte	0x04, 0x17
        /*000a*/ 	.short	(.L_126 - .L_125)
.L_125:
        /*000c*/ 	.word	0x00000000
        /*0010*/ 	.short	0x0003
        /*0012*/ 	.short	0x0018
        /*0014*/ 	.byte	0x00, 0xf0, 0x11, 0x00


	//----- nvinfo : EIATTR_KPARAM_INFO
	.align		4
.L_126:
        /*0018*/ 	.byte	0x04, 0x17
        /*001a*/ 	.short	(.L_128 - .L_127)
.L_127:
        /*001c*/ 	.word	0x00000000
        /*0020*/ 	.short	0x0002
        /*0022*/ 	.short	0x0010
        /*0024*/ 	.byte	0x00, 0xf5, 0x21, 0x00


	//----- nvinfo : EIATTR_KPARAM_INFO
	.align		4
.L_128:
        /*0028*/ 	.byte	0x04, 0x17
        /*002a*/ 	.short	(.L_130 - .L_129)
.L_129:
        /*002c*/ 	.word	0x00000000
        /*0030*/ 	.short	0x0001
        /*0032*/ 	.short	0x0008
        /*0034*/ 	.byte	0x00, 0xf5, 0x21, 0x00


	//----- nvinfo : EIATTR_KPARAM_INFO
	.align		4
.L_130:
        /*0038*/ 	.byte	0x04, 0x17
        /*003a*/ 	.short	(.L_132 - .L_131)
.L_131:
        /*003c*/ 	.word	0x00000000
        /*0040*/ 	.short	0x0000
        /*0042*/ 	.short	0x0000
        /*0044*/ 	.byte	0x00, 0xf5, 0x21, 0x00


	//----- nvinfo : EIATTR_SPARSE_MMA_MASK
	.align		4
.L_132:
        /*0048*/ 	.byte	0x03, 0x50
        /*004a*/ 	.short	0x0000


	//----- nvinfo : EIATTR_MAXREG_COUNT
	.align		4
        /*004c*/ 	.byte	0x03, 0x1b
        /*004e*/ 	.short	0x00ff


	//----- nvinfo : EIATTR_MERCURY_ISA_VERSION
	.align		4
        /*0050*/ 	.byte	0x03, 0x5f
        /*0052*/ 	.short	0x0101


	//----- nvinfo : EIATTR_VRC_CTA_INIT_COUNT
	.align		4
        /*0054*/ 	.byte	0x02, 0x4a
	.zero		1
	.zero		1


	//----- nvinfo : EIATTR_EXIT_INSTR_OFFSETS
	.align		4
        /*0058*/ 	.byte	0x04, 0x1c
        /*005a*/ 	.short	(.L_134 - .L_133)


	//   ....[0]....
.L_133:
        /*005c*/ 	.word	0x00000070


	//   ....[1]....
        /*0060*/ 	.word	0x00000130


	//----- nvinfo : EIATTR_CBANK_PARAM_SIZE
	.align		4
.L_134:
        /*0064*/ 	.byte	0x03, 0x19
        /*0066*/ 	.short	0x001c


	//----- nvinfo : EIATTR_PARAM_CBANK
	.align		4
        /*0068*/ 	.byte	0x04, 0x0a
        /*006a*/ 	.short	(.L_136 - .L_135)
	.align		4
.L_135:
        /*006c*/ 	.word	index@(.nv.constant0._Z12init_neuronsPfS_Pii)
        /*0070*/ 	.short	0x0380
        /*0072*/ 	.short	0x001c


	//----- nvinfo : EIATTR_SW_WAR
	.align		4
.L_136:
        /*0074*/ 	.byte	0x04, 0x36
        /*0076*/ 	.short	(.L_138 - .L_137)
.L_137:
        /*0078*/ 	.word	0x00000008
.L_138:


//--------------------- .nv.info._Z13update_neuronPfS_S_PiS_S_iiiifi --------------------------
	.section	.nv.info._Z13update_neuronPfS_S_PiS_S_iiiifi,"",@"SHT_CUDA_INFO"
	.sectionflags	@""
	.align	4


	//----- nvinfo : EIATTR_CUDA_API_VERSION
	.align		4
        /*0000*/ 	.byte	0x04, 0x37
        /*0002*/ 	.short	(.L_140 - .L_139)
.L_139:
        /*0004*/ 	.word	0x00000082


	//----- nvinfo : EIATTR_KPARAM_INFO
	.align		4
.L_140:
        /*0008*/ 	.byte	0x04, 0x17
        /*000a*/ 	.short	(.L_142 - .L_141)
.L_141:
        /*000c*/ 	.word	0x00000000
        /*0010*/ 	.short	0x000b
        /*0012*/ 	.short	0x0044
        /*0014*/ 	.byte	0x00, 0xf0, 0x11, 0x00


	//----- nvinfo : EIATTR_KPARAM_INFO
	.align		4
.L_142:
        /*0018*/ 	.byte	0x04, 0x17
        /*001a*/ 	.short	(.L_144 - .L_143)
.L_143:
        /*001c*/ 	.word	0x00000000
        /*0020*/ 	.short	0x000a
        /*0022*/ 	.short	0x0040
        /*0024*/ 	.byte	0x00, 0xf0, 0x11, 0x00


	//----- nvinfo : EIATTR_KPARAM_INFO
	.align		4
.L_144:
        /*0028*/ 	.byte	0x04, 0x17
        /*002a*/ 	.short	(.L_146 - .L_145)
.L_145:
        /*002c*/ 	.word	0x00000000
        /*0030*/ 	.short	0x0009
        /*0032*/ 	.short	0x003c
        /*0034*/ 	.byte	0x00, 0xf0, 0x11, 0x00


	//----- nvinfo : EIATTR_KPARAM_INFO
	.align		4
.L_146:
        /*0038*/ 	.byte	0x04, 0x17
        /*003a*/ 	.short	(.L_148 - .L_147)
.L_147:
        /*003c*/ 	.word	0x00000000
        /*0040*/ 	.short	0x0008
        /*0042*/ 	.short	0x0038
        /*0044*/ 	.byte	0x00, 0xf0, 0x11, 0x00


	//----- nvinfo : EIATTR_KPARAM_INFO
	.align		4
.L_148:
        /*0048*/ 	.byte	0x04, 0x17
        /*004a*/ 	.short	(.L_150 - .L_149)
.L_149:
        /*004c*/ 	.word	0x00000000
        /*0050*/ 	.short	0x0007
        /*0052*/ 	.short	0x0034
        /*0054*/ 	.byte	0x00, 0xf0, 0x11, 0x00


	//----- nvinfo : EIATTR_KPARAM_INFO
	.align		4
.L_150:
        /*0058*/ 	.byte	0x04, 0x17
        /*005a*/ 	.short	(.L_152 - .L_151)
.L_151:
        /*005c*/ 	.word	0x00000000
        /*0060*/ 	.short	0x0006
        /*0062*/ 	.short	0x0030
        /*0064*/ 	.byte	0x00, 0xf0, 0x11, 0x00


	//----- nvinfo : EIATTR_KPARAM_INFO
	.align		4
.L_152:
        /*0068*/ 	.byte	0x04, 0x17
        /*006a*/ 	.short	(.L_154 - .L_153)
.L_153:
        /*006c*/ 	.word	0x00000000
        /*0070*/ 	.short	0x0005
        /*0072*/ 	.short	0x0028
        /*0074*/ 	.byte	0x00, 0xf5, 0x21, 0x00


	//----- nvinfo : EIATTR_KPARAM_INFO
	.align		4
.L_154:
        /*0078*/ 	.byte	0x04, 0x17
        /*007a*/ 	.short	(.L_156 - .L_155)
.L_155:
        /*007c*/ 	.word	0x00000000
        /*0080*/ 	.short	0x0004
        /*0082*/ 	.short	0x0020
        /*0084*/ 	.byte	0x00, 0xf5, 0x21, 0x00


	//----- nvinfo : EIATTR_KPARAM_INFO
	.align		4
.L_156:
        /*0088*/ 	.byte	0x04, 0x17
        /*008a*/ 	.short	(.L_158 - .L_157)
.L_157:
        /*008c*/ 	.word	0x00000000
        /*0090*/ 	.short	0x0003
        /*0092*/ 	.short	0x0018
        /*0094*/ 	.byte	0x00, 0xf5, 0x21, 0x00


	//----- nvinfo : EIATTR_KPARAM_INFO
	.align		4
.L_158:
        /*0098*/ 	.byte	0x04, 0x17
        /*009a*/ 	.short	(.L_160 - .L_159)
.L_159:
        /*009c*/ 	.word	0x00000000
        /*00a0*/ 	.short	0x0002
        /*00a2*/ 	.short	0x0010
        /*00a4*/ 	.byte	0x00, 0xf5, 0x21, 0x00


	//----- nvinfo : EIATTR_KPARAM_INFO
	.align		4
.L_160:
        /*00a8*/ 	.byte	0x04, 0x17
        /*00aa*/ 	.short	(.L_162 - .L_161)
.L_161:
        /*00ac*/ 	.word	0x00000000
        /*00b0*/ 	.short	0x0001
        /*00b2*/ 	.short	0x0008
        /*00b4*/ 	.byte	0x00, 0xf5, 0x21, 0x00


	//----- nvinfo : EIATTR_KPARAM_INFO
	.align		4
.L_162:
        /*00b8*/ 	.byte	0x04, 0x17
        /*00ba*/ 	.short	(.L_164 - .L_163)
.L_163:
        /*00bc*/ 	.word	0x00000000
        /*00c0*/ 	.short	0x0000
        /*00c2*/ 	.short	0x0000
        /*00c4*/ 	.byte	0x00, 0xf5, 0x21, 0x00


	//----- nvinfo : EIATTR_SPARSE_MMA_MASK
	.align		4
.L_164:
        /*00c8*/ 	.byte	0x03, 0x50
        /*00ca*/ 	.short	0x0000


	//----- nvinfo : EIATTR_MAXREG_COUNT
	.align		4
        /*00cc*/ 	.byte	0x03, 0x1b
        /*00ce*/ 	.short	0x00ff


	//----- nvinfo : EIATTR_MERCURY_ISA_VERSION
	.align		4
        /*00d0*/ 	.byte	0x03, 0x5f
        /*00d2*/ 	.short	0x0101


	//----- nvinfo : EIATTR_VRC_CTA_INIT_COUNT
	.align		4
        /*00d4*/ 	.byte	0x02, 0x4a
	.zero		1
	.zero		1


	//----- nvinfo : EIATTR_EXIT_INSTR_OFFSETS
	.align		4
        /*00d8*/ 	.byte	0x04, 0x1c
        /*00da*/ 	.short	(.L_166 - .L_165)


	//   ....[0]....
.L_165:
        /*00dc*/ 	.word	0x00000070


	//   ....[1]....
        /*00e0*/ 	.word	0x00000370


	//   ....[2]....
        /*00e4*/ 	.word	0x000003d0


	//----- nvinfo : EIATTR_CRS_STACK_SIZE
	.align		4
.L_166:
        /*00e8*/ 	.byte	0x04, 0x1e
        /*00ea*/ 	.short	(.L_168 - .L_167)
.L_167:
        /*00ec*/ 	.word	0x00000000


	//----- nvinfo : EIATTR_CBANK_PARAM_SIZE
	.align		4
.L_168:
        /*00f0*/ 	.byte	0x03, 0x19
        /*00f2*/ 	.short	0x0048


	//----- nvinfo : EIATTR_PARAM_CBANK
	.align		4
        /*00f4*/ 	.byte	0x04, 0x0a
        /*00f6*/ 	.short	(.L_170 - .L_169)
	.align		4
.L_169:
        /*00f8*/ 	.word	index@(.nv.constant0._Z13update_neuronPfS_S_PiS_S_iiiifi)
        /*00fc*/ 	.short	0x0380
        /*00fe*/ 	.short	0x0048


	//----- nvinfo : EIATTR_SW_WAR
	.align		4
.L_170:
        /*0100*/ 	.byte	0x04, 0x36
        /*0102*/ 	.short	(.L_172 - .L_171)
.L_171:
        /*0104*/ 	.word	0x00000008
.L_172:


//--------------------- .nv.info._Z15synapse_currentPiPKbPKaS_ii --------------------------
	.section	.nv.info._Z15synapse_currentPiPKbPKaS_ii,"",@"SHT_CUDA_INFO"
	.sectionflags	@""
	.align	4


	//----- nvinfo : EIATTR_CUDA_API_VERSION
	.align		4
        /*0000*/ 	.byte	0x04, 0x37
        /*0002*/ 	.short	(.L_174 - .L_173)
.L_173:
        /*0004*/ 	.word	0x00000082


	//----- nvinfo : EIATTR_KPARAM_INFO
	.align		4
.L_174:
        /*0008*/ 	.byte	0x04, 0x17
        /*000a*/ 	.short	(.L_176 - .L_175)
.L_175:
        /*000c*/ 	.word	0x00000000
        /*0010*/ 	.short	0x0005
        /*0012*/ 	.short	0x0024
        /*0014*/ 	.byte	0x00, 0xf0, 0x11, 0x00


	//----- nvinfo : EIATTR_KPARAM_INFO
	.align		4
.L_176:
        /*0018*/ 	.byte	0x04, 0x17
        /*001a*/ 	.short	(.L_178 - .L_177)
.L_177:
        /*001c*/ 	.word	0x00000000
        /*0020*/ 	.short	0x0004
        /*0022*/ 	.short	0x0020
        /*0024*/ 	.byte	0x00, 0xf0, 0x11, 0x00


	//----- nvinfo : EIATTR_KPARAM_INFO
	.align		4
.L_178:
        /*0028*/ 	.byte	0x04, 0x17
        /*002a*/ 	.short	(.L_180 - .L_179)
.L_179:
        /*002c*/ 	.word	0x00000000
        /*0030*/ 	.short	0x0003
        /*0032*/ 	.short	0x0018
        /*0034*/ 	.byte	0x00, 0xf5, 0x21, 0x00


	//----- nvinfo : EIATTR_KPARAM_INFO
	.align		4
.L_180:
        /*0038*/ 	.byte	0x04, 0x17
        /*003a*/ 	.short	(.L_182 - .L_181)
.L_181:
        /*003c*/ 	.word	0x00000000
        /*0040*/ 	.short	0x0002
        /*0042*/ 	.short	0x0010
        /*0044*/ 	.byte	0x00, 0xf5, 0x21, 0x00


	//----- nvinfo : EIATTR_KPARAM_INFO
	.align		4
.L_182:
        /*0048*/ 	.byte	0x04, 0x17
        /*004a*/ 	.short	(.L_184 - .L_183)
.L_183:
        /*004c*/ 	.word	0x00000000
        /*0050*/ 	.short	0x0001
        /*0052*/ 	.short	0x0008
        /*0054*/ 	.byte	0x00, 0xf5, 0x21, 0x00


	//----- nvinfo : EIATTR_KPARAM_INFO
	.align		4
.L_184:
        /*0058*/ 	.byte	0x04, 0x17
        /*005a*/ 	.short	(.L_186 - .L_185)
.L_185:
        /*005c*/ 	.word	0x00000000
        /*0060*/ 	.short	0x0000
        /*0062*/ 	.short	0x0000
        /*0064*/ 	.byte	0x00, 0xf5, 0x21, 0x00


	//----- nvinfo : EIATTR_SPARSE_MMA_MASK
	.align		4
.L_186:
        /*0068*/ 	.byte	0x03, 0x50
        /*006a*/ 	.short	0x0000


	//----- nvinfo : EIATTR_MAXREG_COUNT
	.align		4
        /*006c*/ 	.byte	0x03, 0x1b
        /*006e*/ 	.short	0x00ff


	//----- nvinfo : EIATTR_MERCURY_ISA_VERSION
	.align		4
        /*0070*/ 	.byte	0x03, 0x5f
        /*0072*/ 	.short	0x0101


	//----- nvinfo : EIATTR_VRC_CTA_INIT_COUNT
	.align		4
        /*0074*/ 	.byte	0x02, 0x4a
	.zero		1
	.zero		1


	//----- nvinfo : EIATTR_EXIT_INSTR_OFFSETS
	.align		4
        /*0078*/ 	.byte	0x04, 0x1c
        /*007a*/ 	.short	(.L_188 - .L_187)


	//   ....[0]....
.L_187:
        /*007c*/ 	.word	0x00000070


	//   ....[1]....
        /*0080*/ 	.word	0x00000100


	//   ....[2]....
        /*0084*/ 	.word	0x00000630


	//   ....[3]....
        /*0088*/ 	.word	0x00000900


	//   ....[4]....
        /*008c*/ 	.word	0x00000ad0


	//   ....[5]....
        /*0090*/ 	.word	0x00000be0


	//----- nvinfo : EIATTR_CBANK_PARAM_SIZE
	.align		4
.L_188:
        /*0094*/ 	.byte	0x03, 0x19
        /*0096*/ 	.short	0x0028


	//----- nvinfo : EIATTR_PARAM_CBANK
	.align		4
        /*0098*/ 	.byte	0x04, 0x0a
        /*009a*/ 	.short	(.L_190 - .L_189)
	.align		4
.L_189:
        /*009c*/ 	.word	index@(.nv.constant0._Z15synapse_currentPiPKbPKaS_ii)
        /*00a0*/ 	.short	0x0380
        /*00a2*/ 	.short	0x0028


	//----- nvinfo : EIATTR_SW_WAR
	.align		4
.L_190:
        /*00a4*/ 	.byte	0x04, 0x36
        /*00a6*/ 	.short	(.L_192 - .L_191)
.L_191:
        /*00a8*/ 	.word	0x00000008
.L_192:


//--------------------- .nv.info._Z19matrix_mul_syn_currPiPKbPKaS_ii --------------------------
	.section	.nv.info._Z19matrix_mul_syn_currPiPKbPKaS_ii,"",@"SHT_CUDA_INFO"
	.sectionflags	@""
	.align	4


	//----- nvinfo : EIATTR_CUDA_API_VERSION
	.align		4
        /*0000*/ 	.byte	0x04, 0x37
        /*0002*/ 	.short	(.L_194 - .L_193)
.L_193:
        /*0004*/ 	.word	0x00000082


	//----- nvinfo : EIATTR_KPARAM_INFO
	.align		4
.L_194:
        /*0008*/ 	.byte	0x04, 0x17
        /*000a*/ 	.short	(.L_196 - .L_195)
.L_195:
        /*000c*/ 	.word	0x00000000
        /*0010*/ 	.short	0x0005
        /*0012*/ 	.short	0x0024
        /*0014*/ 	.byte	0x00, 0xf0, 0x11, 0x00


	//----- nvinfo : EIATTR_KPARAM_INFO
	.align		4
.L_196:
        /*0018*/ 	.byte	0x04, 0x17
        /*001a*/ 	.short	(.L_198 - .L_197)
.L_197:
        /*001c*/ 	.word	0x00000000
        /*0020*/ 	.short	0x0004
        /*0022*/ 	.short	0x0020
        /*0024*/ 	.byte	0x00, 0xf0, 0x11, 0x00


	//----- nvinfo : EIATTR_KPARAM_INFO
	.align		4
.L_198:
        /*0028*/ 	.byte	0x04, 0x17
        /*002a*/ 	.short	(.L_200 - .L_199)
.L_199:
        /*002c*/ 	.word	0x00000000
        /*0030*/ 	.short	0x0003
        /*0032*/ 	.short	0x0018
        /*0034*/ 	.byte	0x00, 0xf5, 0x21, 0x00


	//----- nvinfo : EIATTR_KPARAM_INFO
	.align		4
.L_200:
        /*0038*/ 	.byte	0x04, 0x17
        /*003a*/ 	.short	(.L_202 - .L_201)
.L_201:
        /*003c*/ 	.word	0x00000000
        /*0040*/ 	.short	0x0002
        /*0042*/ 	.short	0x0010
        /*0044*/ 	.byte	0x00, 0xf5, 0x21, 0x00


	//----- nvinfo : EIATTR_KPARAM_INFO
	.align		4
.L_202:
        /*0048*/ 	.byte	0x04, 0x17
        /*004a*/ 	.short	(.L_204 - .L_203)
.L_203:
        /*004c*/ 	.word	0x00000000
        /*0050*/ 	.short	0x0001
        /*0052*/ 	.short	0x0008
        /*0054*/ 	.byte	0x00, 0xf5, 0x21, 0x00


	//----- nvinfo : EIATTR_KPARAM_INFO
	.align		4
.L_204:
        /*0058*/ 	.byte	0x04, 0x17
        /*005a*/ 	.short	(.L_206 - .L_205)
.L_205:
        /*005c*/ 	.word	0x00000000
        /*0060*/ 	.short	0x0000
        /*0062*/ 	.short	0x0000
        /*0064*/ 	.byte	0x00, 0xf5, 0x21, 0x00


	//----- nvinfo : EIATTR_SPARSE_MMA_MASK
	.align		4
.L_206:
        /*0068*/ 	.byte	0x03, 0x50
        /*006a*/ 	.short	0x0000


	//----- nvinfo : EIATTR_MAXREG_COUNT
	.align		4
        /*006c*/ 	.byte	0x03, 0x1b
        /*006e*/ 	.short	0x00ff


	//----- nvinfo : EIATTR_MERCURY_ISA_VERSION
	.align		4
        /*0070*/ 	.byte	0x03, 0x5f
        /*0072*/ 	.short	0x0101


	//----- nvinfo : EIATTR_VRC_CTA_INIT_COUNT
	.align		4
        /*0074*/ 	.byte	0x02, 0x4a
	.zero		1
	.zero		1


	//----- nvinfo : EIATTR_EXIT_INSTR_OFFSETS
	.align		4
        /*0078*/ 	.byte	0x04, 0x1c
        /*007a*/ 	.short	(.L_208 - .L_207)


	//   ....[0]....
.L_207:
        /*007c*/ 	.word	0x000000c0


	//   ....[1]....
        /*0080*/ 	.word	0x00000130


	//   ....[2]....
        /*0084*/ 	.word	0x000001f0


	//----- nvinfo : EIATTR_CBANK_PARAM_SIZE
	.align		4
.L_208:
        /*0088*/ 	.byte	0x03, 0x19
        /*008a*/ 	.short	0x0028


	//----- nvinfo : EIATTR_PARAM_CBANK
	.align		4
        /*008c*/ 	.byte	0x04, 0x0a
        /*008e*/ 	.short	(.L_210 - .L_209)
	.align		4
.L_209:
        /*0090*/ 	.word	index@(.nv.constant0._Z19matrix_mul_syn_currPiPKbPKaS_ii)
        /*0094*/ 	.short	0x0380
        /*0096*/ 	.short	0x0028


	//----- nvinfo : EIATTR_SW_WAR
	.align		4
.L_210:
        /*0098*/ 	.byte	0x04, 0x36
        /*009a*/ 	.short	(.L_212 - .L_211)
.L_211:
        /*009c*/ 	.word	0x00000008
.L_212:


//--------------------- .nv.callgraph             --------------------------
	.section	.nv.callgraph,"",@"SHT_CUDA_CALLGRAPH"
	.align	4
	.sectionentsize	8
	.align		4
        /*0000*/ 	.word	0x00000000
	.align		4
        /*0004*/ 	.word	0xffffffff
	.align		4
        /*0008*/ 	.word	0x00000000
	.align		4
        /*000c*/ 	.word	0xfffffffe
	.align		4
        /*0010*/ 	.word	0x00000000
	.align		4
        /*0014*/ 	.word	0xfffffffd
	.align		4
        /*0018*/ 	.word	0x00000000
	.align		4
        /*001c*/ 	.word	0xfffffffc


//--------------------- .nv.constant4             --------------------------
	.section	.nv.constant4,"a",@progbits
	.align	8
	.align		8
.nv.constant4:
        /*0000*/ 	.dword	precalc_xorwow_matrix
	.align		8
        /*0008*/ 	.dword	precalc_xorwow_offset_matrix
	.align		8
        /*0010*/ 	.dword	mrg32k3aM1
	.align		8
        /*0018*/ 	.dword	mrg32k3aM2
	.align		8
        /*0020*/ 	.dword	mrg32k3aM1SubSeq
	.align		8
        /*0028*/ 	.dword	mrg32k3aM2SubSeq
	.align		8
        /*0030*/ 	.dword	mrg32k3aM1Seq
	.align		8
        /*0038*/ 	.dword	mrg32k3aM2Seq


//--------------------- .nv.constant3             --------------------------
	.section	.nv.constant3,"a",@progbits
	.align	8
.nv.constant3:
	.type		__cr_lgamma_table,@object
	.size		__cr_lgamma_table,(.L_8 - __cr_lgamma_table)
__cr_lgamma_table:
        /*0000*/ 	.byte	0x00, 0x00, 0x00, 0x00, 0x00, 0x00, 0x00, 0x00, 0x00, 0x00, 0x00, 0x00, 0x00, 0x00, 0x00, 0x00
        /*0010*/ 	.byte	0xef, 0x39, 0xfa, 0xfe, 0x42, 0x2e, 0xe6, 0x3f, 0x02, 0x20, 0x2a, 0xfa, 0x0b, 0xab, 0xfc, 0x3f
        /*0020*/ 	.byte	0xf9, 0x2c, 0x92, 0x7c, 0xa7, 0x6c, 0x09, 0x40, 0xc9, 0x79, 0x44, 0x3c, 0x64, 0x26, 0x13, 0x40
        /*0030*/ 	.byte	0xca, 0x01, 0xcf, 0x3a, 0x27, 0x51, 0x1a, 0x40, 0x30, 0xcc, 0x2d, 0xf3, 0xe1, 0x0c, 0x21, 0x40
        /*0040*/ 	.byte	0x0d, 0xb7, 0xfc, 0x82, 0x8e, 0x35, 0x25, 0x40
.L_8:


//--------------------- .text._Z15make_some_noisePfii --------------------------
	.section	.text._Z15make_some_noisePfii,"ax",@progbits
	.align	128
        .global         _Z15make_some_noisePfii
        .type           _Z15make_some_noisePfii,@function
        .size           _Z15make_some_noisePfii,(.L_x_76 - _Z15make_some_noisePfii)
        .other          _Z15make_some_noisePfii,@"STO_CUDA_ENTRY STV_DEFAULT"
_Z15make_some_noisePfii:
.text._Z15make_some_noisePfii:
[----:B------:R-:W0:Y:S01]  /*0000*/  LDC R1, c[0x0][0x37c] ;  /* 0x0000df00ff017b82 */ /* 0x000e220000000800 */
[----:B------:R-:W1:Y:S07]  /*0010*/  S2R R0, SR_TID.X ;  /* 0x0000000000007919 */ /* 0x000e6e0000002100 */
[----:B------:R-:W1:Y:S01]  /*0020*/  S2UR UR4, SR_CTAID.X ;  /* 0x00000000000479c3 */ /* 0x000e620000002500 */
[----:B------:R-:W2:Y:S01]  /*0030*/  LDCU.64 UR6, c[0x0][0x388] ;  /* 0x00007100ff0677ac */ /* 0x000ea20008000a00 */
[----:B0-----:R-:W-:Y:S01]  /*0040*/  VIADD R1, R1, 0xffffffd0 ;  /* 0xffffffd001017836 */ /* 0x001fe20000000000 */
[----:B------:R-:W0:Y:S05]  /*0050*/  S2R R5, SR_TID.Y ;  /* 0x0000000000057919 */ /* 0x000e2a0000002200 */
[----:B------:R-:W1:Y:S08]  /*0060*/  LDC R3, c[0x0][0x360] ;  /* 0x0000d800ff037b82 */ /* 0x000e700000000800 */
[----:B------:R-:W0:Y:S08]  /*0070*/  S2UR UR5, SR_CTAID.Y ;  /* 0x00000000000579c3 */ /* 0x000e300000002600 */
[----:B------:R-:W0:Y:S01]  /*0080*/  LDC R8, c[0x0][0x364] ;  /* 0x0000d900ff087b82 */ /* 0x000e220000000800 */
[----:B-1----:R-:W-:-:S05]  /*0090*/  IMAD R3, R3, UR4, R0 ;  /* 0x0000000403037c24 */ /* 0x002fca000f8e0200 */
[----:B--2---:R-:W-:Y:S01]  /*00a0*/  ISETP.GE.AND P0, PT, R3, UR7, PT ;  /* 0x0000000703007c0c */ /* 0x004fe2000bf06270 */
[----:B0-----:R-:W-:-:S05]  /*00b0*/  IMAD R8, R8, UR5, R5 ;  /* 0x0000000508087c24 */ /* 0x001fca000f8e0205 */
[----:B------:R-:W-:-:S13]  /*00c0*/  ISETP.GE.OR P0, PT, R8, UR6, P0 ;  /* 0x0000000608007c0c */ /* 0x000fda0008706670 */
[----:B------:R-:W-:Y:S05]  /*00d0*/  @P0 EXIT ;  /* 0x000000000000094d */ /* 0x000fea0003800000 */
[----:B------:R-:W-:Y:S01]  /*00e0*/  IMAD.MOV.U32 R10, RZ, RZ, 0x2abc4dd5 ;  /* 0x2abc4dd5ff0a7424 */ /* 0x000fe200078e00ff */
[----:B------:R-:W-:Y:S01]  /*00f0*/  ISETP.NE.AND P0, PT, R3, RZ, PT ;  /* 0x000000ff0300720c */ /* 0x000fe20003f05270 */
[----:B------:R-:W-:Y:S01]  /*0100*/  IMAD.MOV.U32 R11, RZ, RZ, 0x58213ed2 ;  /* 0x58213ed2ff0b7424 */ /* 0x000fe200078e00ff */
[----:B------:R-:W0:Y:S01]  /*0110*/  LDCU.64 UR6, c[0x0][0x358] ;  /* 0x00006b00ff0677ac */ /* 0x000e220008000a00 */
[----:B------:R-:W-:Y:S01]  /*0120*/  IMAD.MOV.U32 R12, RZ, RZ, 0x455f2458 ;  /* 0x455f2458ff0c7424 */ /* 0x000fe200078e00ff */
[----:B------:R-:W-:Y:S01]  /*0130*/  BSSY.RECONVERGENT B0, `(.L_x_0) ;  /* 0x0000261000007945 */ /* 0x000fe20003800200 */
[----:B------:R-:W-:Y:S01]  /*0140*/  IMAD.MOV.U32 R13, RZ, RZ, -0x75bd8fc ;  /* 0xf8a42704ff0d7424 */ /* 0x000fe200078e00ff */
[----:B------:R1:W-:Y:S01]  /*0150*/  STL.64 [R1], R10 ;  /* 0x0000000a01007387 */ /* 0x0003e20000100a00 */
[----:B------:R-:W-:Y:S02]  /*0160*/  IMAD.MOV.U32 R14, RZ, RZ, -0x23270784 ;  /* 0xdcd8f87cff0e7424 */ /* 0x000fe400078e00ff */
[----:B------:R-:W-:Y:S01]  /*0170*/  IMAD.MOV.U32 R15, RZ, RZ, 0x511db0d6 ;  /* 0x511db0d6ff0f7424 */ /* 0x000fe200078e00ff */
[----:B------:R1:W-:Y:S01]  /*0180*/  STL.64 [R1+0x8], R12 ;  /* 0x0000080c01007387 */ /* 0x0003e20000100a00 */
[----:B------:R-:W-:-:S02]  /*0190*/  IMAD.MOV.U32 R2, RZ, RZ, R1 ;  /* 0x000000ffff027224 */ /* 0x000fc400078e0001 */
[----:B------:R-:W-:Y:S01]  /*01a0*/  IMAD.MOV.U32 R0, RZ, RZ, 0x58213ed2 ;  /* 0x58213ed2ff007424 */ /* 0x000fe200078e00ff */
[----:B------:R1:W-:Y:S01]  /*01b0*/  STL.64 [R1+0x10], R14 ;  /* 0x0000100e01007387 */ /* 0x0003e20000100a00 */
[----:B------:R-:W-:Y:S02]  /*01c0*/  IMAD.MOV.U32 R6, RZ, RZ, 0x455f2458 ;  /* 0x455f2458ff067424 */ /* 0x000fe400078e00ff */
[----:B------:R-:W-:Y:S01]  /*01d0*/  IMAD.MOV.U32 R5, RZ, RZ, 0x511db0d6 ;  /* 0x511db0d6ff057424 */ /* 0x000fe200078e00ff */
[----:B------:R-:W-:Y:S06]  /*01e0*/  @!P0 BRA `(.L_x_1) ;  /* 0x0000002400548947 */ /* 0x000fec0003800000 */
[--C-:B-1----:R-:W-:Y:S01]  /*01f0*/  SHF.R.S32.HI R14, RZ, 0x1f, R3.reuse ;  /* 0x0000001fff0e7819 */ /* 0x102fe20000011403 */
[----:B------:R-:W-:Y:S02]  /*0200*/  IMAD.MOV.U32 R13, RZ, RZ, R3 ;  /* 0x000000ffff0d7224 */ /* 0x000fe400078e0003 */
[----:B------:R-:W-:Y:S02]  /*0210*/  IMAD.MOV.U32 R12, RZ, RZ, RZ ;  /* 0x000000ffff0c7224 */ /* 0x000fe400078e00ff */
[----:B------:R-:W-:Y:S02]  /*0220*/  IMAD.MOV.U32 R0, RZ, RZ, 0x58213ed2 ;  /* 0x58213ed2ff007424 */ /* 0x000fe400078e00ff */
[----:B------:R-:W-:Y:S02]  /*0230*/  IMAD.MOV.U32 R6, RZ, RZ, 0x455f2458 ;  /* 0x455f2458ff067424 */ /* 0x000fe400078e00ff */
[----:B------:R-:W-:-:S07]  /*0240*/  IMAD.MOV.U32 R5, RZ, RZ, 0x511db0d6 ;  /* 0x511db0d6ff057424 */ /* 0x000fce00078e00ff */
.L_x_10:
[----:B-1----:R-:W-:Y:S01]  /*0250*/  LOP3.LUT R4, R13, 0x3, RZ, 0xc0, !PT ;  /* 0x000000030d047812 */ /* 0x002fe200078ec0ff */
[----:B------:R-:W-:Y:S03]  /*0260*/  BSSY.RECONVERGENT B1, `(.L_x_2) ;  /* 0x0000247000017945 */ /* 0x000fe60003800200 */
[----:B------:R-:W-:-:S04]  /*0270*/  ISETP.NE.U32.AND P0, PT, R4, RZ, PT ;  /* 0x000000ff0400720c */ /* 0x000fc80003f05070 */
[----:B------:R-:W-:-:S13]  /*0280*/  ISETP.NE.AND.EX P0, PT, RZ, RZ, PT, P0 ;  /* 0x000000ffff00720c */ /* 0x000fda0003f05300 */
[----:B------:R-:W-:Y:S05]  /*0290*/  @!P0 BRA `(.L_x_3) ;  /* 0x00000024000c8947 */ /* 0x000fea0003800000 */
[----:B------:R-:W1:Y:S01]  /*02a0*/  LDC.64 R10, c[0x4][RZ] ;  /* 0x01000000ff0a7b82 */ /* 0x000e620000000a00 */
[----:B------:R-:W-:Y:S01]  /*02b0*/  IMAD.MOV.U32 R0, RZ, RZ, RZ ;  /* 0x000000ffff007224 */ /* 0x000fe200078e00ff */
[----:B------:R-:W-:Y:S01]  /*02c0*/  CS2R R4, SRZ ;  /* 0x0000000000047805 */ /* 0x000fe2000001ff00 */
[----:B------:R-:W-:Y:S01]  /*02d0*/  IMAD.MOV.U32 R9, RZ, RZ, RZ ;  /* 0x000000ffff097224 */ /* 0x000fe200078e00ff */
[----:B------:R-:W-:Y:S01]  /*02e0*/  CS2R R6, SRZ ;  /* 0x0000000000067805 */ /* 0x000fe2000001ff00 */
[----:B-1----:R-:W-:-:S07]  /*02f0*/  IMAD.WIDE.U32 R10, R12, 0xc80, R10 ;  /* 0x00000c800c0a7825 */ /* 0x002fce00078e000a */
.L_x_5:
[----:B------:R-:W-:-:S06]  /*0300*/  IMAD R15, R9, 0x4, R2 ;  /* 0x00000004090f7824 */ /* 0x000fcc00078e0202 */
[----:B------:R-:W5:Y:S01]  /*0310*/  LDL R15, [R15+0x4] ;  /* 0x000004000f0f7983 */ /* 0x000f620000100800 */
[----:B------:R-:W-:-:S05]  /*0320*/  UMOV UR4, URZ ;  /* 0x000000ff00047c82 */ /* 0x000fca0008000000 */
.L_x_4:
[----:B-----5:R-:W-:Y:S01]  /*0330*/  SHF.R.U32.HI R23, RZ, UR4, R15 ;  /* 0x00000004ff177c19 */ /* 0x020fe2000801160f */
[----:B------:R-:W-:-:S03]  /*0340*/  IMAD.SHL.U32 R16, R9, 0x20, RZ ;  /* 0x0000002009107824 */ /* 0x000fc600078e00ff */
[----:B------:R-:W-:Y:S01]  /*0350*/  LOP3.LUT R17, R23, 0x1, RZ, 0xc0, !PT ;  /* 0x0000000117117812 */ /* 0x000fe200078ec0ff */
[----:B------:R-:W-:-:S03]  /*0360*/  VIADD R16, R16, UR4 ;  /* 0x0000000410107c36 */ /* 0x000fc60008000000 */
[----:B------:R-:W-:Y:S01]  /*0370*/  ISETP.NE.U32.AND P0, PT, R17, 0x1, PT ;  /* 0x000000011100780c */ /* 0x000fe20003f05070 */
[----:B------:R-:W-:-:S03]  /*0380*/  IMAD R17, R16, 0x5, RZ ;  /* 0x0000000510117824 */ /* 0x000fc600078e02ff */
[----:B------:R-:W-:Y:S01]  /*0390*/  R2P PR, R23, 0x7e ;  /* 0x0000007e17007804 */ /* 0x000fe20000000000 */
[----:B------:R-:W-:-:S08]  /*03a0*/  IMAD.WIDE.U32 R16, R17, 0x4, R10 ;  /* 0x0000000411107825 */ /* 0x000fd000078e000a */
[----:B0-----:R-:W2:Y:S04]  /*03b0*/  @!P0 LDG.E R19, desc[UR6][R16.64] ;  /* 0x0000000610138981 */ /* 0x001ea8000c1e1900 */
[----:B------:R-:W3:Y:S04]  /*03c0*/  @P1 LDG.E R21, desc[UR6][R16.64+0x14] ;  /* 0x0000140610151981 */ /* 0x000ee8000c1e1900 */
[----:B------:R-:W4:Y:S04]  /*03d0*/  @!P0 LDG.E R18, desc[UR6][R16.64+0x10] ;  /* 0x0000100610128981 */ /* 0x000f28000c1e1900 */
[----:B------:R-:W4:Y:S04]  /*03e0*/  @P2 LDG.E R25, desc[UR6][R16.64+0x28] ;  /* 0x0000280610192981 */ /* 0x000f28000c1e1900 */
[----:B------:R-:W4:Y:S04]  /*03f0*/  @P1 LDG.E R20, desc[UR6][R16.64+0x24] ;  /* 0x0000240610141981 */ /* 0x000f28000c1e1900 */
[----:B------:R-:W4:Y:S04]  /*0400*/  @P3 LDG.E R27, desc[UR6][R16.64+0x3c] ;  /* 0x00003c06101b3981 */ /* 0x000f28000c1e1900 */
[----:B------:R-:W4:Y:S04]  /*0410*/  @P2 LDG.E R22, desc[UR6][R16.64+0x38] ;  /* 0x0000380610162981 */ /* 0x000f28000c1e1900 */
[----:B------:R-:W4:Y:S04]  /*0420*/  @P4 LDG.E R29, desc[UR6][R16.64+0x50] ;  /* 0x00005006101d4981 */ /* 0x000f28000c1e1900 */
[----:B------:R-:W4:Y:S01]  /*0430*/  @P5 LDG.E R24, desc[UR6][R16.64+0x64] ;  /* 0x0000640610185981 */ /* 0x000f22000c1e1900 */
[----:B--2---:R-:W-:-:S03]  /*0440*/  @!P0 LOP3.LUT R0, R0, R19, RZ, 0x3c, !PT ;  /* 0x0000001300008212 */ /* 0x004fc600078e3cff */
[----:B------:R-:W2:Y:S01]  /*0450*/  @!P0 LDG.E R19, desc[UR6][R16.64+0x4] ;  /* 0x0000040610138981 */ /* 0x000ea2000c1e1900 */
[----:B---3--:R-:W-:-:S03]  /*0460*/  @P1 LOP3.LUT R0, R0, R21, RZ, 0x3c, !PT ;  /* 0x0000001500001212 */ /* 0x008fc600078e3cff */
[----:B------:R-:W3:Y:S01]  /*0470*/  @!P0 LDG.E R21, desc[UR6][R16.64+0xc] ;  /* 0x00000c0610158981 */ /* 0x000ee2000c1e1900 */
[----:B----4-:R-:W-:-:S03]  /*0480*/  @!P0 LOP3.LUT R5, R5, R18, RZ, 0x3c, !PT ;  /* 0x0000001205058212 */ /* 0x010fc600078e3cff */
[----:B------:R-:W4:Y:S01]  /*0490*/  @!P0 LDG.E R18, desc[UR6][R16.64+0x8] ;  /* 0x0000080610128981 */ /* 0x000f22000c1e1900 */
[----:B------:R-:W-:-:S03]  /*04a0*/  @P2 LOP3.LUT R0, R0, R25, RZ, 0x3c, !PT ;  /* 0x0000001900002212 */ /* 0x000fc600078e3cff */
[----:B------:R-:W4:Y:S01]  /*04b0*/  @P1 LDG.E R25, desc[UR6][R16.64+0x18] ;  /* 0x0000180610191981 */ /* 0x000f22000c1e1900 */
[----:B------:R-:W-:-:S03]  /*04c0*/  @P1 LOP3.LUT R5, R5, R20, RZ, 0x3c, !PT ;  /* 0x0000001405051212 */ /* 0x000fc600078e3cff */
[----:B------:R-:W4:Y:S01]  /*04d0*/  @P1 LDG.E R20, desc[UR6][R16.64+0x1c] ;  /* 0x00001c0610141981 */ /* 0x000f22000c1e1900 */
[----:B------:R-:W-:-:S03]  /*04e0*/  @P3 LOP3.LUT R0, R0, R27, RZ, 0x3c, !PT ;  /* 0x0000001b00003212 */ /* 0x000fc600078e3cff */
[----:B------:R-:W4:Y:S01]  /*04f0*/  @P1 LDG.E R27, desc[UR6][R16.64+0x20] ;  /* 0x00002006101b1981 */ /* 0x000f22000c1e1900 */
[----:B------:R-:W-:-:S03]  /*0500*/  @P2 LOP3.LUT R5, R5, R22, RZ, 0x3c, !PT ;  /* 0x0000001605052212 */ /* 0x000fc600078e3cff */
[----:B------:R-:W4:Y:S01]  /*0510*/  @P3 LDG.E R22, desc[UR6][R16.64+0x4c] ;  /* 0x00004c0610163981 */ /* 0x000f22000c1e1900 */
[----:B--2---:R-:W-:-:S03]  /*0520*/  @!P0 LOP3.LUT R6, R6, R19, RZ, 0x3c, !PT ;  /* 0x0000001306068212 */ /* 0x004fc600078e3cff */
[----:B------:R-:W2:Y:S01]  /*0530*/  @P2 LDG.E R19, desc[UR6][R16.64+0x2c] ;  /* 0x00002c0610132981 */ /* 0x000ea2000c1e1900 */
[----:B---3--:R-:W-:-:S03]  /*0540*/  @!P0 LOP3.LUT R4, R4, R21, RZ, 0x3c, !PT ;  /* 0x0000001504048212 */ /* 0x008fc600078e3cff */
[----:B------:R-:W3:Y:S01]  /*0550*/  @P2 LDG.E R21, desc[UR6][R16.64+0x34] ;  /* 0x0000340610152981 */ /* 0x000ee2000c1e1900 */
[----:B----4-:R-:W-:-:S03]  /*0560*/  @!P0 LOP3.LUT R7, R7, R18, RZ, 0x3c, !PT ;  /* 0x0000001207078212 */ /* 0x010fc600078e3cff */
[----:B------:R-:W4:Y:S01]  /*0570*/  @P2 LDG.E R18, desc[UR6][R16.64+0x30] ;  /* 0x0000300610122981 */ /* 0x000f22000c1e1900 */
        /* <DEDUP_REMOVED lines=10> */
[----:B--2---:R-:W-:-:S03]  /*0620*/  @P2 LOP3.LUT R6, R6, R19, RZ, 0x3c, !PT ;  /* 0x0000001306062212 */ /* 0x004fc600078e3cff */
[----:B------:R-:W2:Y:S01]  /*0630*/  @P4 LDG.E R19, desc[UR6][R16.64+0x54] ;  /* 0x0000540610134981 */ /* 0x000ea2000c1e1900 */
[----:B---3--:R-:W-:-:S03]  /*0640*/  @P2 LOP3.LUT R4, R4, R21, RZ, 0x3c, !PT ;  /* 0x0000001504042212 */ /* 0x008fc600078e3cff */
[----:B------:R-:W3:Y:S01]  /*0650*/  @P4 LDG.E R21, desc[UR6][R16.64+0x5c] ;  /* 0x00005c0610154981 */ /* 0x000ee2000c1e1900 */
[----:B----4-:R-:W-:-:S03]  /*0660*/  @P2 LOP3.LUT R7, R7, R18, RZ, 0x3c, !PT ;  /* 0x0000001207072212 */ /* 0x010fc600078e3cff */
        /* <DEDUP_REMOVED lines=9> */
[----:B------:R-:W-:Y:S02]  /*0700*/  LOP3.LUT P0, RZ, R23, 0x80, RZ, 0xc0, !PT ;  /* 0x0000008017ff7812 */ /* 0x000fe4000780c0ff */
[----:B------:R-:W-:-:S04]  /*0710*/  @P5 LOP3.LUT R0, R0, R24, RZ, 0x3c, !PT ;  /* 0x0000001800005212 */ /* 0x000fc800078e3cff */
[----:B------:R-:W-:-:S07]  /*0720*/  @P6 LOP3.LUT R0, R0, R29, RZ, 0x3c, !PT ;  /* 0x0000001d00006212 */ /* 0x000fce00078e3cff */
[----:B------:R-:W4:Y:S04]  /*0730*/  @P0 LDG.E R29, desc[UR6][R16.64+0x8c] ;  /* 0x00008c06101d0981 */ /* 0x000f28000c1e1900 */
        /* <DEDUP_REMOVED lines=15> */
[----:B------:R-:W-:Y:S02]  /*0830*/  @P0 LOP3.LUT R0, R0, R29, RZ, 0x3c, !PT ;  /* 0x0000001d00000212 */ /* 0x000fe400078e3cff */
[----:B--2---:R-:W-:Y:S02]  /*0840*/  @P6 LOP3.LUT R6, R6, R19, RZ, 0x3c, !PT ;  /* 0x0000001306066212 */ /* 0x004fe400078e3cff */
[----:B---3--:R-:W-:Y:S02]  /*0850*/  @P6 LOP3.LUT R4, R4, R21, RZ, 0x3c, !PT ;  /* 0x0000001504046212 */ /* 0x008fe400078e3cff */
[----:B----4-:R-:W-:Y:S02]  /*0860*/  @P6 LOP3.LUT R7, R7, R18, RZ, 0x3c, !PT ;  /* 0x0000001207076212 */ /* 0x010fe400078e3cff */
[----:B------:R-:W-:Y:S02]  /*0870*/  @P0 LOP3.LUT R6, R6, R25, RZ, 0x3c, !PT ;  /* 0x0000001906060212 */ /* 0x000fe400078e3cff */
[----:B------:R-:W-:-:S02]  /*0880*/  @P6 LOP3.LUT R5, R5, R20, RZ, 0x3c, !PT ;  /* 0x0000001405056212 */ /* 0x000fc400078e3cff */
[----:B------:R-:W-:Y:S02]  /*0890*/  @P0 LOP3.LUT R4, R4, R27, RZ, 0x3c, !PT ;  /* 0x0000001b04040212 */ /* 0x000fe400078e3cff */
[----:B------:R-:W-:Y:S02]  /*08a0*/  @P0 LOP3.LUT R5, R5, R24, RZ, 0x3c, !PT ;  /* 0x0000001805050212 */ /* 0x000fe400078e3cff */
[----:B------:R-:W-:Y:S02]  /*08b0*/  @P0 LOP3.LUT R7, R7, R22, RZ, 0x3c, !PT ;  /* 0x0000001607070212 */ /* 0x000fe400078e3cff */
[----:B------:R-:W-:-:S13]  /*08c0*/  R2P PR, R23.B1, 0x7f ;  /* 0x0000007f17007804 */ /* 0x000fda0000001000 */
[----:B------:R-:W2:Y:S04]  /*08d0*/  @P0 LDG.E R19, desc[UR6][R16.64+0xa0] ;  /* 0x0000a00610130981 */ /* 0x000ea8000c1e1900 */
[----:B------:R-:W3:Y:S04]  /*08e0*/  @P1 LDG.E R27, desc[UR6][R16.64+0xb4] ;  /* 0x0000b406101b1981 */ /* 0x000ee8000c1e1900 */
[----:B------:R-:W4:Y:S04]  /*08f0*/  @P2 LDG.E R29, desc[UR6][R16.64+0xc8] ;  /* 0x0000c806101d2981 */ /* 0x000f28000c1e1900 */
[----:B------:R-:W4:Y:S04]  /*0900*/  @P3 LDG.E R18, desc[UR6][R16.64+0xdc] ;  /* 0x0000dc0610123981 */ /* 0x000f28000c1e1900 */
[----:B------:R-:W4:Y:S04]  /*0910*/  @P0 LDG.E R26, desc[UR6][R16.64+0xb0] ;  /* 0x0000b006101a0981 */ /* 0x000f28000c1e1900 */
[----:B------:R-:W4:Y:S04]  /*0920*/  @P0 LDG.E R21, desc[UR6][R16.64+0xa4] ;  /* 0x0000a40610150981 */ /* 0x000f28000c1e1900 */
[----:B------:R-:W4:Y:S04]  /*0930*/  @P0 LDG.E R24, desc[UR6][R16.64+0xa8] ;  /* 0x0000a80610180981 */ /* 0x000f28000c1e1900 */
[----:B------:R-:W4:Y:S04]  /*0940*/  @P0 LDG.E R25, desc[UR6][R16.64+0xac] ;  /* 0x0000ac0610190981 */ /* 0x000f28000c1e1900 */
[----:B------:R-:W4:Y:S04]  /*0950*/  @P1 LDG.E R22, desc[UR6][R16.64+0xc4] ;  /* 0x0000c40610161981 */ /* 0x000f28000c1e1900 */
[----:B------:R-:W4:Y:S01]  /*0960*/  @P2 LDG.E R20, desc[UR6][R16.64+0xd8] ;  /* 0x0000d80610142981 */ /* 0x000f22000c1e1900 */
[----:B--2---:R-:W-:-:S03]  /*0970*/  @P0 LOP3.LUT R0, R0, R19, RZ, 0x3c, !PT ;  /* 0x0000001300000212 */ /* 0x004fc600078e3cff */
[----:B------:R-:W2:Y:S01]  /*0980*/  @P4 LDG.E R19, desc[UR6][R16.64+0xf0] ;  /* 0x0000f00610134981 */ /* 0x000ea2000c1e1900 */
[----:B---3--:R-:W-:-:S03]  /*0990*/  @P1 LOP3.LUT R0, R0, R27, RZ, 0x3c, !PT ;  /* 0x0000001b00001212 */ /* 0x008fc600078e3cff */
[----:B------:R-:W3:Y:S01]  /*09a0*/  @P6 LDG.E R27, desc[UR6][R16.64+0x118] ;  /* 0x00011806101b6981 */ /* 0x000ee2000c1e1900 */
[----:B----4-:R-:W-:-:S04]  /*09b0*/  @P2 LOP3.LUT R0, R0, R29, RZ, 0x3c, !PT ;  /* 0x0000001d00002212 */ /* 0x010fc800078e3cff */
[----:B------:R-:W-:Y:S02]  /*09c0*/  @P3 LOP3.LUT R0, R0, R18, RZ, 0x3c, !PT ;  /* 0x0000001200003212 */ /* 0x000fe400078e3cff */
[----:B------:R-:W4:Y:S01]  /*09d0*/  @P3 LDG.E R18, desc[UR6][R16.64+0xec] ;  /* 0x0000ec0610123981 */ /* 0x000f22000c1e1900 */
[----:B------:R-:W-:-:S03]  /*09e0*/  @P0 LOP3.LUT R5, R5, R26, RZ, 0x3c, !PT ;  /* 0x0000001a05050212 */ /* 0x000fc600078e3cff */
[----:B------:R-:W3:Y:S01]  /*09f0*/  @P5 LDG.E R26, desc[UR6][R16.64+0x114] ;  /* 0x00011406101a5981 */ /* 0x000ee2000c1e1900 */
[----:B------:R-:W-:-:S03]  /*0a00*/  @P0 LOP3.LUT R6, R6, R21, RZ, 0x3c, !PT ;  /* 0x0000001506060212 */ /* 0x000fc600078e3cff */
[----:B------:R-:W3:Y:S01]  /*0a10*/  @P5 LDG.E R21, desc[UR6][R16.64+0x104] ;  /* 0x0001040610155981 */ /* 0x000ee2000c1e1900 */
[----:B------:R-:W-:-:S03]  /*0a20*/  @P0 LOP3.LUT R7, R7, R24, RZ, 0x3c, !PT ;  /* 0x0000001807070212 */ /* 0x000fc600078e3cff */
[----:B------:R-:W3:Y:S01]  /*0a30*/  @P4 LDG.E R24, desc[UR6][R16.64+0x100] ;  /* 0x0001000610184981 */ /* 0x000ee2000c1e1900 */
[----:B------:R-:W-:Y:S02]  /*0a40*/  @P0 LOP3.LUT R4, R4, R25, RZ, 0x3c, !PT ;  /* 0x0000001904040212 */ /* 0x000fe400078e3cff */
[----:B------:R-:W-:Y:S01]  /*0a50*/  LOP3.LUT P0, RZ, R23, 0x8000, RZ, 0xc0, !PT ;  /* 0x0000800017ff7812 */ /* 0x000fe2000780c0ff */
[----:B------:R-:W3:Y:S01]  /*0a60*/  @P1 LDG.E R25, desc[UR6][R16.64+0xc0] ;  /* 0x0000c00610191981 */ /* 0x000ee2000c1e1900 */
[----:B------:R-:W-:-:S03]  /*0a70*/  @P1 LOP3.LUT R5, R5, R22, RZ, 0x3c, !PT ;  /* 0x0000001605051212 */ /* 0x000fc600078e3cff */
[----:B------:R-:W3:Y:S04]  /*0a80*/  @P1 LDG.E R23, desc[UR6][R16.64+0xb8] ;  /* 0x0000b80610171981 */ /* 0x000ee8000c1e1900 */
[----:B------:R-:W3:Y:S01]  /*0a90*/  @P1 LDG.E R22, desc[UR6][R16.64+0xbc] ;  /* 0x0000bc0610161981 */ /* 0x000ee2000c1e1900 */
[----:B--2---:R-:W-:-:S03]  /*0aa0*/  @P4 LOP3.LUT R0, R0, R19, RZ, 0x3c, !PT ;  /* 0x0000001300004212 */ /* 0x004fc600078e3cff */
[----:B------:R-:W2:Y:S04]  /*0ab0*/  @P0 LDG.E R29, desc[UR6][R16.64+0x12c] ;  /* 0x00012c06101d0981 */ /* 0x000ea8000c1e1900 */
[----:B------:R-:W2:Y:S01]  /*0ac0*/  @P2 LDG.E R19, desc[UR6][R16.64+0xcc] ;  /* 0x0000cc0610132981 */ /* 0x000ea2000c1e1900 */
[----:B------:R-:W-:-:S03]  /*0ad0*/  @P2 LOP3.LUT R5, R5, R20, RZ, 0x3c, !PT ;  /* 0x0000001405052212 */ /* 0x000fc600078e3cff */
[----:B------:R-:W2:Y:S01]  /*0ae0*/  @P4 LDG.E R20, desc[UR6][R16.64+0xf8] ;  /* 0x0000f80610144981 */ /* 0x000ea2000c1e1900 */
[----:B----4-:R-:W-:-:S03]  /*0af0*/  @P3 LOP3.LUT R5, R5, R18, RZ, 0x3c, !PT ;  /* 0x0000001205053212 */ /* 0x010fc600078e3cff */
[----:B------:R-:W4:Y:S01]  /*0b00*/  @P2 LDG.E R18, desc[UR6][R16.64+0xd0] ;  /* 0x0000d00610122981 */ /* 0x000f22000c1e1900 */
[----:B---3--:R-:W-:-:S03]  /*0b10*/  @P5 LOP3.LUT R0, R0, R21, RZ, 0x3c, !PT ;  /* 0x0000001500005212 */ /* 0x008fc600078e3cff */
[----:B------:R-:W3:Y:S01]  /*0b20*/  @P2 LDG.E R21, desc[UR6][R16.64+0xd4] ;  /* 0x0000d40610152981 */ /* 0x000ee2000c1e1900 */
[----:B------:R-:W-:-:S03]  /*0b30*/  @P6 LOP3.LUT R0, R0, R27, RZ, 0x3c, !PT ;  /* 0x0000001b00006212 */ /* 0x000fc600078e3cff */
        /* <DEDUP_REMOVED lines=9> */
[----:B--2---:R-:W-:-:S03]  /*0bd0*/  @P2 LOP3.LUT R6, R6, R19, RZ, 0x3c, !PT ;  /* 0x0000001306062212 */ /* 0x004fc600078e3cff */
[----:B------:R-:W2:Y:S01]  /*0be0*/  @P4 LDG.E R19, desc[UR6][R16.64+0xfc] ;  /* 0x0000fc0610134981 */ /* 0x000ea2000c1e1900 */
[----:B----4-:R-:W-:-:S03]  /*0bf0*/  @P2 LOP3.LUT R7, R7, R18, RZ, 0x3c, !PT ;  /* 0x0000001207072212 */ /* 0x010fc600078e3cff */
[----:B------:R-:W4:Y:S01]  /*0c00*/  @P5 LDG.E R18, desc[UR6][R16.64+0x10c] ;  /* 0x00010c0610125981 */ /* 0x000f22000c1e1900 */
[----:B------:R-:W-:Y:S02]  /*0c10*/  @P5 LOP3.LUT R5, R5, R26, RZ, 0x3c, !PT ;  /* 0x0000001a05055212 */ /* 0x000fe400078e3cff */
[----:B---3--:R-:W-:Y:S02]  /*0c20*/  @P2 LOP3.LUT R4, R4, R21, RZ, 0x3c, !PT ;  /* 0x0000001504042212 */ /* 0x008fe400078e3cff */
[----:B------:R-:W3:Y:S01]  /*0c30*/  @P5 LDG.E R21, desc[UR6][R16.64+0x108] ;  /* 0x0001080610155981 */ /* 0x000ee2000c1e1900 */
[----:B------:R-:W-:-:S03]  /*0c40*/  @P0 LOP3.LUT R0, R0, R29, RZ, 0x3c, !PT ;  /* 0x0000001d00000212 */ /* 0x000fc600078e3cff */
[----:B------:R-:W3:Y:S01]  /*0c50*/  @P0 LDG.E R29, desc[UR6][R16.64+0x138] ;  /* 0x00013806101d0981 */ /* 0x000ee2000c1e1900 */
[----:B------:R-:W-:-:S03]  /*0c60*/  @P3 LOP3.LUT R4, R4, R25, RZ, 0x3c, !PT ;  /* 0x0000001904043212 */ /* 0x000fc600078e3cff */
[----:B------:R-:W3:Y:S01]  /*0c70*/  @P6 LDG.E R25, desc[UR6][R16.64+0x11c] ;  /* 0x00011c0610196981 */ /* 0x000ee2000c1e1900 */
[----:B------:R-:W-:-:S03]  /*0c80*/  @P3 LOP3.LUT R6, R6, R23, RZ, 0x3c, !PT ;  /* 0x0000001706063212 */ /* 0x000fc600078e3cff */
[----:B------:R-:W3:Y:S01]  /*0c90*/  @P5 LDG.E R23, desc[UR6][R16.64+0x110] ;  /* 0x0001100610175981 */ /* 0x000ee2000c1e1900 */
[----:B------:R-:W-:Y:S02]  /*0ca0*/  @P3 LOP3.LUT R7, R7, R22, RZ, 0x3c, !PT ;  /* 0x0000001607073212 */ /* 0x000fe400078e3cff */
[----:B------:R-:W-:Y:S01]  /*0cb0*/  @P4 LOP3.LUT R6, R6, R27, RZ, 0x3c, !PT ;  /* 0x0000001b06064212 */ /* 0x000fe200078e3cff */
[----:B------:R-:W3:Y:S01]  /*0cc0*/  @P0 LDG.E R22, desc[UR6][R16.64+0x134] ;  /* 0x0001340610160981 */ /* 0x000ee2000c1e1900 */
[----:B------:R-:W-:-:S03]  /*0cd0*/  @P4 LOP3.LUT R7, R7, R20, RZ, 0x3c, !PT ;  /* 0x0000001407074212 */ /* 0x000fc600078e3cff */
[----:B------:R-:W3:Y:S01]  /*0ce0*/  @P6 LDG.E R20, desc[UR6][R16.64+0x120] ;  /* 0x0001200610146981 */ /* 0x000ee2000c1e1900 */
[----:B------:R-:W-:-:S03]  /*0cf0*/  @P6 LOP3.LUT R5, R5, R24, RZ, 0x3c, !PT ;  /* 0x0000001805056212 */ /* 0x000fc600078e3cff */
[----:B------:R-:W3:Y:S04]  /*0d00*/  @P6 LDG.E R27, desc[UR6][R16.64+0x124] ;  /* 0x00012406101b6981 */ /* 0x000ee8000c1e1900 */
[----:B------:R-:W3:Y:S01]  /*0d10*/  @P0 LDG.E R24, desc[UR6][R16.64+0x13c] ;  /* 0x00013c0610180981 */ /* 0x000ee2000c1e1900 */
[----:B--2---:R-:W-:-:S03]  /*0d20*/  @P4 LOP3.LUT R4, R4, R19, RZ, 0x3c, !PT ;  /* 0x0000001304044212 */ /* 0x004fc600078e3cff */
[----:B------:R-:W2:Y:S01]  /*0d30*/  @P0 LDG.E R19, desc[UR6][R16.64+0x130] ;  /* 0x0001300610130981 */ /* 0x000ea2000c1e1900 */
[----:B------:R-:W-:-:S04]  /*0d40*/  UIADD3 UR4, UPT, UPT, UR4, 0x10, URZ ;  /* 0x0000001004047890 */ /* 0x000fc8000fffe0ff */
[----:B------:R-:W-:Y:S01]  /*0d50*/  UISETP.NE.AND UP0, UPT, UR4, 0x20, UPT ;  /* 0x000000200400788c */ /* 0x000fe2000bf05270 */
[----:B----4-:R-:W-:Y:S02]  /*0d60*/  @P5 LOP3.LUT R7, R7, R18, RZ, 0x3c, !PT ;  /* 0x0000001207075212 */ /* 0x010fe400078e3cff */
[----:B---3--:R-:W-:-:S04]  /*0d70*/  @P5 LOP3.LUT R6, R6, R21, RZ, 0x3c, !PT ;  /* 0x0000001506065212 */ /* 0x008fc800078e3cff */
[----:B------:R-:W-:Y:S02]  /*0d80*/  @P6 LOP3.LUT R6, R6, R25, RZ, 0x3c, !PT ;  /* 0x0000001906066212 */ /* 0x000fe400078e3cff */
[----:B------:R-:W-:Y:S02]  /*0d90*/  @P5 LOP3.LUT R4, R4, R23, RZ, 0x3c, !PT ;  /* 0x0000001704045212 */ /* 0x000fe400078e3cff */
[----:B------:R-:W-:Y:S02]  /*0da0*/  @P6 LOP3.LUT R7, R7, R20, RZ, 0x3c, !PT ;  /* 0x0000001407076212 */ /* 0x000fe400078e3cff */
[----:B------:R-:W-:Y:S02]  /*0db0*/  @P6 LOP3.LUT R4, R4, R27, RZ, 0x3c, !PT ;  /* 0x0000001b04046212 */ /* 0x000fe400078e3cff */
[----:B------:R-:W-:Y:S02]  /*0dc0*/  @P0 LOP3.LUT R7, R7, R22, RZ, 0x3c, !PT ;  /* 0x0000001607070212 */ /* 0x000fe400078e3cff */
[----:B------:R-:W-:-:S02]  /*0dd0*/  @P0 LOP3.LUT R5, R5, R24, RZ, 0x3c, !PT ;  /* 0x0000001805050212 */ /* 0x000fc400078e3cff */
[----:B------:R-:W-:Y:S02]  /*0de0*/  @P0 LOP3.LUT R4, R4, R29, RZ, 0x3c, !PT ;  /* 0x0000001d04040212 */ /* 0x000fe400078e3cff */
[----:B--2---:R-:W-:Y:S01]  /*0df0*/  @P0 LOP3.LUT R6, R6, R19, RZ, 0x3c, !PT ;  /* 0x0000001306060212 */ /* 0x004fe200078e3cff */
[----:B------:R-:W-:Y:S06]  /*0e00*/  BRA.U UP0, `(.L_x_4) ;  /* 0xfffffff500487547 */ /* 0x000fec000b83ffff */
[----:B------:R-:W-:-:S05]  /*0e10*/  VIADD R9, R9, 0x1 ;  /* 0x0000000109097836 */ /* 0x000fca0000000000 */
[----:B------:R-:W-:-:S13]  /*0e20*/  ISETP.NE.AND P0, PT, R9, 0x5, PT ;  /* 0x000000050900780c */ /* 0x000fda0003f05270 */
[----:B------:R-:W-:Y:S05]  /*0e30*/  @P0 BRA `(.L_x_5) ;  /* 0xfffffff400300947 */ /* 0x000fea000383ffff */
[----:B------:R-:W-:Y:S01]  /*0e40*/  LOP3.LUT R9, R13, 0x3, RZ, 0xc0, !PT ;  /* 0x000000030d097812 */ /* 0x000fe200078ec0ff */
[----:B------:R1:W-:Y:S03]  /*0e50*/  STL.64 [R1+0x8], R6 ;  /* 0x0000080601007387 */ /* 0x0003e60000100a00 */
[----:B------:R-:W-:Y:S01]  /*0e60*/  ISETP.NE.U32.AND P0, PT, R9, 0x1, PT ;  /* 0x000000010900780c */ /* 0x000fe20003f05070 */
[----:B------:R1:W-:Y:S03]  /*0e70*/  STL.64 [R1+0x10], R4 ;  /* 0x0000100401007387 */ /* 0x0003e60000100a00 */
[----:B------:R-:W-:Y:S01]  /*0e80*/  ISETP.NE.AND.EX P0, PT, RZ, RZ, PT, P0 ;  /* 0x000000ffff00720c */ /* 0x000fe20003f05300 */
[----:B------:R1:W-:-:S12]  /*0e90*/  STL [R1+0x4], R0 ;  /* 0x0000040001007387 */ /* 0x0003d80000100800 */
[----:B-1----:R-:W-:Y:S05]  /*0ea0*/  @!P0 BRA `(.L_x_3) ;  /* 0x0000001800088947 */ /* 0x002fea0003800000 */
[----:B------:R-:W-:Y:S01]  /*0eb0*/  UMOV UR4, URZ ;  /* 0x000000ff00047c82 */ /* 0x000fe20008000000 */
[----:B------:R-:W-:Y:S01]  /*0ec0*/  UMOV UR5, URZ ;  /* 0x000000ff00057c82 */ /* 0x000fe20008000000 */
[----:B------:R-:W-:Y:S02]  /*0ed0*/  IMAD.MOV.U32 R0, RZ, RZ, RZ ;  /* 0x000000ffff007224 */ /* 0x000fe400078e00ff */
[----:B------:R-:W-:Y:S02]  /*0ee0*/  IMAD.MOV.U32 R9, RZ, RZ, RZ ;  /* 0x000000ffff097224 */ /* 0x000fe400078e00ff */
[----:B------:R-:W-:Y:S02]  /*0ef0*/  IMAD.MOV.U32 R4, RZ, RZ, RZ ;  /* 0x000000ffff047224 */ /* 0x000fe400078e00ff */
[----:B------:R-:W-:Y:S02]  /*0f00*/  IMAD.MOV.U32 R7, RZ, RZ, RZ ;  /* 0x000000ffff077224 */ /* 0x000fe400078e00ff */
[----:B------:R-:W-:-:S02]  /*0f10*/  IMAD.U32 R5, RZ, RZ, UR4 ;  /* 0x00000004ff057e24 */ /* 0x000fc4000f8e00ff */
[----:B------:R-:W-:-:S07]  /*0f20*/  IMAD.U32 R6, RZ, RZ, UR5 ;  /* 0x00000005ff067e24 */ /* 0x000fce000f8e00ff */
.L_x_7:
[----:B------:R-:W-:-:S06]  /*0f30*/  IMAD R15, R9, 0x4, R2 ;  /* 0x00000004090f7824 */ /* 0x000fcc00078e0202 */
[----:B------:R-:W5:Y:S01]  /*0f40*/  LDL R15, [R15+0x4] ;  /* 0x000004000f0f7983 */ /* 0x000f620000100800 */
[----:B------:R-:W-:-:S05]  /*0f50*/  UMOV UR4, URZ ;  /* 0x000000ff00047c82 */ /* 0x000fca0008000000 */
.L_x_6:
        /* <DEDUP_REMOVED lines=8> */
[----:B------:R-:W2:Y:S04]  /*0fe0*/  @!P0 LDG.E R19, desc[UR6][R16.64] ;  /* 0x0000000610138981 */ /* 0x000ea8000c1e1900 */
        /* <DEDUP_REMOVED lines=169> */
[----:B------:R1:W-:Y:S03]  /*1a80*/  STL [R1+0x4], R0 ;  /* 0x0000040001007387 */ /* 0x0003e60000100800 */
[----:B------:R-:W-:Y:S01]  /*1a90*/  ISETP.NE.U32.AND P0, PT, R9, 0x3, PT ;  /* 0x000000030900780c */ /* 0x000fe20003f05070 */
[----:B------:R1:W-:Y:S03]  /*1aa0*/  STL.64 [R1+0x8], R6 ;  /* 0x0000080601007387 */ /* 0x0003e60000100a00 */
[----:B------:R-:W-:Y:S01]  /*1ab0*/  ISETP.NE.AND.EX P0, PT, RZ, RZ, PT, P0 ;  /* 0x000000ffff00720c */ /* 0x000fe20003f05300 */
[----:B------:R1:W-:-:S12]  /*1ac0*/  STL.64 [R1+0x10], R4 ;  /* 0x0000100401007387 */ /* 0x0003d80000100a00 */
[----:B-1----:R-:W-:Y:S05]  /*1ad0*/  @P0 BRA `(.L_x_3) ;  /* 0x0000000800fc0947 */ /* 0x002fea0003800000 */
        /* <DEDUP_REMOVED lines=8> */
.L_x_9:
[----:B------:R-:W-:-:S06]  /*1b60*/  IMAD R15, R9, 0x4, R2 ;  /* 0x00000004090f7824 */ /* 0x000fcc00078e0202 */
[----:B------:R-:W5:Y:S01]  /*1b70*/  LDL R15, [R15+0x4] ;  /* 0x000004000f0f7983 */ /* 0x000f620000100800 */
[----:B------:R-:W-:-:S05]  /*1b80*/  UMOV UR4, URZ ;  /* 0x000000ff00047c82 */ /* 0x000fca0008000000 */
.L_x_8:
        /* <DEDUP_REMOVED lines=177> */
[----:B------:R1:W-:Y:S04]  /*26a0*/  STL [R1+0x4], R0 ;  /* 0x0000040001007387 */ /* 0x0003e80000100800 */
[----:B------:R1:W-:Y:S04]  /*26b0*/  STL.64 [R1+0x8], R6 ;  /* 0x0000080601007387 */ /* 0x0003e80000100a00 */
[----:B------:R1:W-:Y:S02]  /*26c0*/  STL.64 [R1+0x10], R4 ;  /* 0x0000100401007387 */ /* 0x0003e40000100a00 */
.L_x_3:
[----:B0-----:R-:W-:Y:S05]  /*26d0*/  BSYNC.RECONVERGENT B1 ;  /* 0x0000000000017941 */ /* 0x001fea0003800200 */
.L_x_2:
[C---:B------:R-:W-:Y:S01]  /*26e0*/  ISETP.GE.U32.AND P0, PT, R13.reuse, 0x4, PT ;  /* 0x000000040d00780c */ /* 0x040fe20003f06070 */
[----:B------:R-:W-:Y:S01]  /*26f0*/  VIADD R12, R12, 0x1 ;  /* 0x000000010c0c7836 */ /* 0x000fe20000000000 */
[--C-:B------:R-:W-:Y:S02]  /*2700*/  SHF.R.U64 R13, R13, 0x2, R14.reuse ;  /* 0x000000020d0d7819 */ /* 0x100fe4000000120e */
[----:B------:R-:W-:Y:S02]  /*2710*/  ISETP.GE.U32.AND.EX P0, PT, R14, RZ, PT, P0 ;  /* 0x000000ff0e00720c */ /* 0x000fe40003f06100 */
[----:B------:R-:W-:-:S11]  /*2720*/  SHF.R.U32.HI R14, RZ, 0x2, R14 ;  /* 0x00000002ff0e7819 */ /* 0x000fd6000001160e */
[----:B------:R-:W-:Y:S05]  /*2730*/  @P0 BRA `(.L_x_10) ;  /* 0xffffffd800c40947 */ /* 0x000fea000383ffff */
.L_x_1:
[----:B0-----:R-:W-:Y:S05]  /*2740*/  BSYNC.RECONVERGENT B0 ;  /* 0x0000000000007941 */ /* 0x001fea0003800200 */
.L_x_0:
[----:B------:R-:W-:Y:S01]  /*2750*/  ISETP.NE.AND P0, PT, R8, RZ, PT ;  /* 0x000000ff0800720c */ /* 0x000fe20003f05270 */
[----:B------:R-:W-:-:S12]  /*2760*/  BSSY.RECONVERGENT B0, `(.L_x_11) ;  /* 0x0000258000007945 */ /* 0x000fd80003800200 */
[----:B------:R-:W-:Y:S05]  /*2770*/  @!P0 BRA `(.L_x_12) ;  /* 0x0000002400588947 */ /* 0x000fea0003800000 */
[----:B-1----:R-:W-:Y:S02]  /*2780*/  IMAD.MOV.U32 R12, RZ, RZ, R8 ;  /* 0x000000ffff0c7224 */ /* 0x002fe400078e0008 */
[----:B------:R-:W-:Y:S02]  /*2790*/  IMAD.MOV.U32 R13, RZ, RZ, RZ ;  /* 0x000000ffff0d7224 */ /* 0x000fe400078e00ff */
[----:B------:R-:W-:-:S07]  /*27a0*/  IMAD.MOV.U32 R14, RZ, RZ, RZ ;  /* 0x000000ffff0e7224 */ /* 0x000fce00078e00ff */
.L_x_21:
[----:B0-----:R-:W-:Y:S01]  /*27b0*/  LOP3.LUT R4, R12, 0x3, RZ, 0xc0, !PT ;  /* 0x000000030c047812 */ /* 0x001fe200078ec0ff */
[----:B------:R-:W-:Y:S03]  /*27c0*/  BSSY.RECONVERGENT B1, `(.L_x_13) ;  /* 0x000024b000017945 */ /* 0x000fe60003800200 */
[----:B------:R-:W-:-:S04]  /*27d0*/  ISETP.NE.U32.AND P0, PT, R4, RZ, PT ;  /* 0x000000ff0400720c */ /* 0x000fc80003f05070 */
[----:B------:R-:W-:-:S13]  /*27e0*/  ISETP.NE.AND.EX P0, PT, RZ, RZ, PT, P0 ;  /* 0x000000ffff00720c */ /* 0x000fda0003f05300 */
[----:B------:R-:W-:Y:S05]  /*27f0*/  @!P0 BRA `(.L_x_14) ;  /* 0x00000024001c8947 */ /* 0x000fea0003800000 */
[----:B------:R-:W0:Y:S01]  /*2800*/  LDC.64 R10, c[0x4][0x8] ;  /* 0x01000200ff0a7b82 */ /* 0x000e220000000a00 */
[----:B------:R-:W-:Y:S01]  /*2810*/  UMOV UR4, URZ ;  /* 0x000000ff00047c82 */ /* 0x000fe20008000000 */
[----:B------:R-:W-:Y:S01]  /*2820*/  UMOV UR5, URZ ;  /* 0x000000ff00057c82 */ /* 0x000fe20008000000 */
[----:B------:R-:W-:Y:S02]  /*2830*/  IMAD.MOV.U32 R0, RZ, RZ, RZ ;  /* 0x000000ffff007224 */ /* 0x000fe400078e00ff */
[----:B------:R-:W-:Y:S02]  /*2840*/  IMAD.MOV.U32 R9, RZ, RZ, RZ ;  /* 0x000000ffff097224 */ /* 0x000fe400078e00ff */
[----:B------:R-:W-:Y:S02]  /*2850*/  IMAD.MOV.U32 R4, RZ, RZ, RZ ;  /* 0x000000ffff047224 */ /* 0x000fe400078e00ff */
[----:B------:R-:W-:Y:S02]  /*2860*/  IMAD.MOV.U32 R7, RZ, RZ, RZ ;  /* 0x000000ffff077224 */ /* 0x000fe400078e00ff */
[----:B------:R-:W-:-:S02]  /*2870*/  IMAD.U32 R5, RZ, RZ, UR4 ;  /* 0x00000004ff057e24 */ /* 0x000fc4000f8e00ff */
[----:B------:R-:W-:Y:S02]  /*2880*/  IMAD.U32 R6, RZ, RZ, UR5 ;  /* 0x00000005ff067e24 */ /* 0x000fe4000f8e00ff */
[----:B0-----:R-:W-:-:S07]  /*2890*/  IMAD.WIDE.U32 R10, R14, 0xc80, R10 ;  /* 0x00000c800e0a7825 */ /* 0x001fce00078e000a */
.L_x_16:
[----:B------:R-:W-:-:S06]  /*28a0*/  IMAD R15, R9, 0x4, R2 ;  /* 0x00000004090f7824 */ /* 0x000fcc00078e0202 */
[----:B------:R-:W5:Y:S01]  /*28b0*/  LDL R15, [R15+0x4] ;  /* 0x000004000f0f7983 */ /* 0x000f620000100800 */
[----:B------:R-:W-:-:S05]  /*28c0*/  UMOV UR4, URZ ;  /* 0x000000ff00047c82 */ /* 0x000fca0008000000 */
.L_x_15:
        /* <DEDUP_REMOVED lines=183> */
[----:B0-----:R-:W-:Y:S05]  /*3440*/  @!P0 BRA `(.L_x_14) ;  /* 0x0000001800088947 */ /* 0x001fea0003800000 */
        /* <DEDUP_REMOVED lines=8> */
.L_x_18:
[----:B------:R-:W-:-:S06]  /*34d0*/  IMAD R15, R9, 0x4, R2 ;  /* 0x00000004090f7824 */ /* 0x000fcc00078e0202 */
[----:B------:R-:W5:Y:S01]  /*34e0*/  LDL R15, [R15+0x4] ;  /* 0x000004000f0f7983 */ /* 0x000f620000100800 */
[----:B------:R-:W-:-:S05]  /*34f0*/  UMOV UR4, URZ ;  /* 0x000000ff00047c82 */ /* 0x000fca0008000000 */
.L_x_17:
        /* <DEDUP_REMOVED lines=183> */
[----:B0-----:R-:W-:Y:S05]  /*4070*/  @P0 BRA `(.L_x_14) ;  /* 0x0000000800fc0947 */ /* 0x001fea0003800000 */
        /* <DEDUP_REMOVED lines=8> */
.L_x_20:
[----:B------:R-:W-:-:S06]  /*4100*/  IMAD R15, R9, 0x4, R2 ;  /* 0x00000004090f7824 */ /* 0x000fcc00078e0202 */
[----:B------:R-:W5:Y:S01]  /*4110*/  LDL R15, [R15+0x4] ;  /* 0x000004000f0f7983 */ /* 0x000f620000100800 */
[----:B------:R-:W-:-:S05]  /*4120*/  UMOV UR4, URZ ;  /* 0x000000ff00047c82 */ /* 0x000fca0008000000 */
.L_x_19:
        /* <DEDUP_REMOVED lines=180> */
.L_x_14:
[----:B------:R-:W-:Y:S05]  /*4c70*/  BSYNC.RECONVERGENT B1 ;  /* 0x0000000000017941 */ /* 0x000fea0003800200 */
.L_x_13:
[----:B------:R-:W-:Y:S01]  /*4c80*/  ISETP.GT.U32.AND P0, PT, R12, 0x3, PT ;  /* 0x000000030c00780c */ /* 0x000fe20003f04070 */
[----:B------:R-:W-:Y:S01]  /*4c90*/  VIADD R14, R14, 0x1 ;  /* 0x000000010e0e7836 */ /* 0x000fe20000000000 */
[--C-:B------:R-:W-:Y:S02]  /*4ca0*/  SHF.R.U64 R12, R12, 0x2, R13.reuse ;  /* 0x000000020c0c7819 */ /* 0x100fe4000000120d */
[----:B------:R-:W-:Y:S02]  /*4cb0*/  ISETP.GT.U32.AND.EX P0, PT, R13, RZ, PT, P0 ;  /* 0x000000ff0d00720c */ /* 0x000fe40003f04100 */
[----:B------:R-:W-:-:S11]  /*4cc0*/  SHF.R.U32.HI R13, RZ, 0x2, R13 ;  /* 0x00000002ff0d7819 */ /* 0x000fd6000001160d */
[----:B------:R-:W-:Y:S05]  /*4cd0*/  @P0 BRA `(.L_x_21) ;  /* 0xffffffd800b40947 */ /* 0x000fea000383ffff */
.L_x_12:
[----:B------:R-:W-:Y:S05]  /*4ce0*/  BSYNC.RECONVERGENT B0 ;  /* 0x0000000000007941 */ /* 0x000fea0003800200 */
.L_x_11:
[----:B01----:R-:W-:Y:S01]  /*4cf0*/  SHF.R.U32.HI R7, RZ, 0x2, R0 ;  /* 0x00000002ff077819 */ /* 0x003fe20000011600 */
[----:B------:R-:W-:Y:S03]  /*4d00*/  BSSY.RECONVERGENT B0, `(.L_x_22) ;  /* 0x000003d000007945 */ /* 0x000fe60003800200 */
[----:B------:R-:W-:Y:S01]  /*4d10*/  LOP3.LUT R7, R7, R0, RZ, 0x3c, !PT ;  /* 0x0000000007077212 */ /* 0x000fe200078e3cff */
[----:B------:R-:W-:-:S04]  /*4d20*/  IMAD.SHL.U32 R0, R5, 0x10, RZ ;  /* 0x0000001005007824 */ /* 0x000fc800078e00ff */
[----:B------:R-:W-:-:S05]  /*4d30*/  IMAD.SHL.U32 R2, R7, 0x2, RZ ;  /* 0x0000000207027824 */ /* 0x000fca00078e00ff */
[----:B------:R-:W-:Y:S01]  /*4d40*/  LOP3.LUT R0, R7, R2, R0, 0x96, !PT ;  /* 0x0000000207007212 */ /* 0x000fe200078e9600 */
[----:B------:R-:W-:-:S03]  /*4d50*/  IMAD.MOV.U32 R7, RZ, RZ, 0x2f800000 ;  /* 0x2f800000ff077424 */ /* 0x000fc600078e00ff */
[----:B------:R-:W-:-:S05]  /*4d60*/  LOP3.LUT R5, R0, R5, RZ, 0x3c, !PT ;  /* 0x0000000500057212 */ /* 0x000fca00078e3cff */
[----:B------:R-:W-:-:S04]  /*4d70*/  IMAD R0, R8, 0x587c5, R5 ;  /* 0x000587c508007824 */ /* 0x000fc800078e0205 */
[----:B------:R-:W-:-:S05]  /*4d80*/  VIADD R0, R0, 0x2ac1d59a ;  /* 0x2ac1d59a00007836 */ /* 0x000fca0000000000 */
[----:B------:R-:W-:-:S05]  /*4d90*/  I2FP.F32.U32 R0, R0 ;  /* 0x0000000000007245 */ /* 0x000fca0000201000 */
[----:B------:R-:W-:Y:S01]  /*4da0*/  FFMA R0, R0, R7, 1.1641532182693481445e-10 ;  /* 0x2f00000000007423 */ /* 0x000fe20000000007 */
[----:B------:R-:W-:-:S04]  /*4db0*/  IMAD.MOV.U32 R7, RZ, RZ, 0x3e055027 ;  /* 0x3e055027ff077424 */ /* 0x000fc800078e00ff */
[----:B------:R-:W-:-:S13]  /*4dc0*/  FSETP.GEU.AND P0, PT, R0, 1.175494350822287508e-38, PT ;  /* 0x008000000000780b */ /* 0x000fda0003f0e000 */
[----:B------:R-:W-:-:S04]  /*4dd0*/  @!P0 FMUL R0, R0, 8388608 ;  /* 0x4b00000000008820 */ /* 0x000fc80000400000 */
[----:B------:R-:W-:-:S05]  /*4de0*/  VIADD R2, R0, 0xc0d55555 ;  /* 0xc0d5555500027836 */ /* 0x000fca0000000000 */
[----:B------:R-:W-:-:S05]  /*4df0*/  LOP3.LUT R9, R2, 0xff800000, RZ, 0xc0, !PT ;  /* 0xff80000002097812 */ /* 0x000fca00078ec0ff */
[----:B------:R-:W-:Y:S01]  /*4e00*/  IMAD.IADD R2, R0, 0x1, -R9 ;  /* 0x0000000100027824 */ /* 0x000fe200078e0a09 */
[----:B------:R-:W-:-:S03]  /*4e10*/  I2FP.F32.S32 R9, R9 ;  /* 0x0000000900097245 */ /* 0x000fc60000201400 */
[----:B------:R-:W-:Y:S01]  /*4e20*/  FADD R4, R2, -1 ;  /* 0xbf80000002047421 */ /* 0x000fe20000000000 */
[----:B------:R-:W-:Y:S02]  /*4e30*/  FSEL R2, RZ, -23, P0 ;  /* 0xc1b80000ff027808 */ /* 0x000fe40000000000 */
[----:B------:R-:W-:Y:S01]  /*4e40*/  ISETP.GT.U32.AND P0, PT, R0, 0x7f7fffff, PT ;  /* 0x7f7fffff0000780c */ /* 0x000fe20003f04070 */
[C---:B------:R-:W-:Y:S02]  /*4e50*/  FFMA R7, R4.reuse, -R7, 0.14084610342979431152 ;  /* 0x3e1039f604077423 */ /* 0x040fe40000000807 */
[----:B------:R-:W-:Y:S01]  /*4e60*/  FFMA R9, R9, 1.1920928955078125e-07, R2 ;  /* 0x3400000009097823 */ /* 0x000fe20000000002 */
[----:B------:R-:W-:Y:S02]  /*4e70*/  IMAD.SHL.U32 R2, R5, 0x10, RZ ;  /* 0x0000001005027824 */ /* 0x000fe400078e00ff */
[----:B------:R-:W-:-:S04]  /*4e80*/  FFMA R7, R4, R7, -0.12148627638816833496 ;  /* 0xbdf8cdcc04077423 */ /* 0x000fc80000000007 */
[----:B------:R-:W-:-:S04]  /*4e90*/  FFMA R7, R4, R7, 0.13980610668659210205 ;  /* 0x3e0f295504077423 */ /* 0x000fc80000000007 */
[----:B------:R-:W-:-:S04]  /*4ea0*/  FFMA R7, R4, R7, -0.16684235632419586182 ;  /* 0xbe2ad8b904077423 */ /* 0x000fc80000000007 */
[----:B------:R-:W-:-:S04]  /*4eb0*/  FFMA R7, R4, R7, 0.20012299716472625732 ;  /* 0x3e4ced0b04077423 */ /* 0x000fc80000000007 */
[----:B------:R-:W-:-:S04]  /*4ec0*/  FFMA R7, R4, R7, -0.24999669194221496582 ;  /* 0xbe7fff2204077423 */ /* 0x000fc80000000007 */
[----:B------:R-:W-:Y:S01]  /*4ed0*/  FFMA R11, R4, R7, 0.33333182334899902344 ;  /* 0x3eaaaa78040b7423 */ /* 0x000fe20000000007 */
[----:B------:R-:W-:-:S03]  /*4ee0*/  SHF.R.U32.HI R7, RZ, 0x2, R6 ;  /* 0x00000002ff077819 */ /* 0x000fc60000011606 */
[----:B------:R-:W-:Y:S01]  /*4ef0*/  FFMA R11, R4, R11, -0.5 ;  /* 0xbf000000040b7423 */ /* 0x000fe2000000000b */
[----:B------:R-:W-:-:S03]  /*4f00*/  LOP3.LUT R7, R7, R6, RZ, 0x3c, !PT ;  /* 0x0000000607077212 */ /* 0x000fc600078e3cff */
[----:B------:R-:W-:-:S04]  /*4f10*/  FMUL R11, R4, R11 ;  /* 0x0000000b040b7220 */ /* 0x000fc80000400000 */
[----:B------:R-:W-:Y:S01]  /*4f20*/  FFMA R6, R4, R11, R4 ;  /* 0x0000000b04067223 */ /* 0x000fe20000000004 */
[----:B------:R-:W-:Y:S02]  /*4f30*/  IMAD.MOV.U32 R11, RZ, RZ, 0x7f800000 ;  /* 0x7f800000ff0b7424 */ /* 0x000fe400078e00ff */
[----:B------:R-:W-:Y:S02]  /*4f40*/  IMAD.SHL.U32 R4, R7, 0x2, RZ ;  /* 0x0000000207047824 */ /* 0x000fe400078e00ff */
[----:B------:R-:W-:Y:S01]  /*4f50*/  FFMA R6, R9, 0.69314718246459960938, R6 ;  /* 0x3f31721809067823 */ /* 0x000fe20000000006 */
[C---:B------:R-:W-:Y:S01]  /*4f60*/  @P0 FFMA R6, R0.reuse, R11, +INF ;  /* 0x7f80000000060423 */ /* 0x040fe2000000000b */
[----:B------:R-:W-:Y:S02]  /*4f70*/  FSETP.NEU.AND P0, PT, R0, RZ, PT ;  /* 0x000000ff0000720b */ /* 0x000fe40003f0d000 */
[----:B------:R-:W-:Y:S01]  /*4f80*/  LOP3.LUT R2, R7, R4, R2, 0x96, !PT ;  /* 0x0000000407027212 */ /* 0x000fe200078e9602 */
[----:B------:R-:W-:-:S03]  /*4f90*/  FMUL R6, R6, -2 ;  /* 0xc000000006067820 */ /* 0x000fc60000400000 */
[----:B------:R-:W-:Y:S02]  /*4fa0*/  LOP3.LUT R5, R2, R5, RZ, 0x3c, !PT ;  /* 0x0000000502057212 */ /* 0x000fe400078e3cff */
[----:B------:R-:W-:-:S03]  /*4fb0*/  FSEL R7, R6, +INF , P0 ;  /* 0x7f80000006077808 */ /* 0x000fc60000000000 */
[----:B------:R-:W-:Y:S01]  /*4fc0*/  IMAD R5, R8, 0x587c5, R5 ;  /* 0x000587c508057824 */ /* 0x000fe200078e0205 */
[----:B------:R0:W1:Y:S01]  /*4fd0*/  MUFU.RSQ R2, R7 ;  /* 0x0000000700027308 */ /* 0x0000620000001400 */
[----:B------:R-:W-:Y:S02]  /*4fe0*/  VIADD R0, R7, 0xf3000000 ;  /* 0xf300000007007836 */ /* 0x000fe40000000000 */
[----:B------:R-:W-:-:S03]  /*4ff0*/  VIADD R5, R5, 0x2ac75d5f ;  /* 0x2ac75d5f05057836 */ /* 0x000fc60000000000 */
[----:B------:R-:W-:Y:S01]  /*5000*/  ISETP.GT.U32.AND P0, PT, R0, 0x727fffff, PT ;  /* 0x727fffff0000780c */ /* 0x000fe20003f04070 */
[----:B------:R-:W-:Y:S01]  /*5010*/  IMAD.MOV.U32 R0, RZ, RZ, 0x30c90fdb ;  /* 0x30c90fdbff007424 */ /* 0x000fe200078e00ff */
[----:B------:R-:W-:-:S05]  /*5020*/  I2FP.F32.U32 R5, R5 ;  /* 0x0000000500057245 */ /* 0x000fca0000201000 */
[----:B------:R-:W-:-:S06]  /*5030*/  FFMA R10, R5, R0, 7.314590599882819788e-10 ;  /* 0x30490fdb050a7423 */ /* 0x000fcc0000000000 */
[----:B01----:R-:W-:Y:S05]  /*5040*/  @!P0 BRA `(.L_x_23) ;  /* 0x0000000000108947 */ /* 0x003fea0003800000 */
[----:B------:R-:W-:-:S07]  /*5050*/  MOV R9, 0x5070 ;  /* 0x0000507000097802 */ /* 0x000fce0000000f00 */
[----:B------:R-:W-:Y:S05]  /*5060*/  CALL.REL.NOINC `($__internal_0_$__cuda_sm20_sqrt_rn_f32_slowpath) ;  /* 0x0000000000547944 */ /* 0x000fea0003c00000 */
[----:B------:R-:W-:Y:S01]  /*5070*/  IMAD.MOV.U32 R0, RZ, RZ, R2 ;  /* 0x000000ffff007224 */ /* 0x000fe200078e0002 */
[----:B------:R-:W-:Y:S06]  /*5080*/  BRA `(.L_x_24) ;  /* 0x0000000000107947 */ /* 0x000fec0003800000 */
.L_x_23:
[----:B------:R-:W-:Y:S01]  /*5090*/  FMUL.FTZ R0, R7, R2 ;  /* 0x0000000207007220 */ /* 0x000fe20000410000 */
[----:B------:R-:W-:-:S03]  /*50a0*/  FMUL.FTZ R2, R2, 0.5 ;  /* 0x3f00000002027820 */ /* 0x000fc60000410000 */
[----:B------:R-:W-:-:S04]  /*50b0*/  FFMA R5, -R0, R0, R7 ;  /* 0x0000000000057223 */ /* 0x000fc80000000107 */
[----:B------:R-:W-:-:S07]  /*50c0*/  FFMA R0, R5, R2, R0 ;  /* 0x0000000205007223 */ /* 0x000fce0000000000 */
.L_x_24:
[----:B------:R-:W-:Y:S05]  /*50d0*/  BSYNC.RECONVERGENT B0 ;  /* 0x0000000000007941 */ /* 0x000fea0003800200 */
.L_x_22:
[----:B------:R-:W-:Y:S01]  /*50e0*/  FMUL.RZ R9, R10, 0.15915493667125701904 ;  /* 0x3e22f9830a097820 */ /* 0x000fe2000040c000 */
[----:B------:R-:W0:Y:S01]  /*50f0*/  LDC.64 R6, c[0x0][0x380] ;  /* 0x0000e000ff067b82 */ /* 0x000e220000000a00 */
[----:B------:R-:W1:Y:S02]  /*5100*/  LDCU UR8, c[0x0][0x388] ;  /* 0x00007100ff0877ac */ /* 0x000e640008000800 */
[----:B------:R-:W2:Y:S01]  /*5110*/  MUFU.SIN R5, R9 ;  /* 0x0000000900057308 */ /* 0x000ea20000000400 */
[----:B------:R-:W-:Y:S01]  /*5120*/  UMOV UR4, 0x9999999a ;  /* 0x9999999a00047882 */ /* 0x000fe20000000000 */
[----:B------:R-:W-:Y:S01]  /*5130*/  UMOV UR5, 0x3fa99999 ;  /* 0x3fa9999900057882 */ /* 0x000fe20000000000 */
[----:B-1----:R-:W-:Y:S02]  /*5140*/  IMAD R3, R3, UR8, R8 ;  /* 0x0000000803037c24 */ /* 0x002fe4000f8e0208 */
[----:B--2---:R-:W-:-:S04]  /*5150*/  FMUL R0, R5, R0 ;  /* 0x0000000005007220 */ /* 0x004fc80000400000 */
[----:B------:R-:W1:Y:S01]  /*5160*/  F2F.F64.F32 R4, R0 ;  /* 0x0000000000047310 */ /* 0x000e620000201800 */
[----:B0-----:R-:W-:Y:S01]  /*5170*/  IMAD.WIDE R2, R3, 0x4, R6 ;  /* 0x0000000403027825 */ /* 0x001fe200078e0206 */
[----:B-1----:R-:W-:-:S10]  /*5180*/  DADD R4, R4, UR4 ;  /* 0x0000000404047e29 */ /* 0x002fd40008000000 */
[----:B------:R-:W0:Y:S02]  /*5190*/  F2F.F32.F64 R5, R4 ;  /* 0x0000000400057310 */ /* 0x000e240000301000 */
[----:B0-----:R-:W-:Y:S01]  /*51a0*/  STG.E desc[UR6][R2.64], R5 ;  /* 0x0000000502007986 */ /* 0x001fe2000c101906 */
[----:B------:R-:W-:Y:S05]  /*51b0*/  EXIT ;  /* 0x000000000000794d */ /* 0x000fea0003800000 */
        .weak           $__internal_0_$__cuda_sm20_sqrt_rn_f32_slowpath
        .type           $__internal_0_$__cuda_sm20_sqrt_rn_f32_slowpath,@function
        .size           $__internal_0_$__cuda_sm20_sqrt_rn_f32_slowpath,(.L_x_76 - $__internal_0_$__cuda_sm20_sqrt_rn_f32_slowpath)
$__internal_0_$__cuda_sm20_sqrt_rn_f32_slowpath:
[----:B------:R-:W-:-:S13]  /*51c0*/  LOP3.LUT P0, RZ, R7, 0x7fffffff, RZ, 0xc0, !PT ;  /* 0x7fffffff07ff7812 */ /* 0x000fda000780c0ff */
[----:B------:R-:W-:Y:S01]  /*51d0*/  @!P0 IMAD.MOV.U32 R2, RZ, RZ, R7 ;  /* 0x000000ffff028224 */ /* 0x000fe200078e0007 */
[----:B------:R-:W-:Y:S06]  /*51e0*/  @!P0 BRA `(.L_x_25) ;  /* 0x0000000000448947 */ /* 0x000fec0003800000 */
[----:B------:R-:W-:Y:S01]  /*51f0*/  FSETP.GEU.FTZ.AND P0, PT, R7, RZ, PT ;  /* 0x000000ff0700720b */ /* 0x000fe20003f1e000 */
[----:B------:R-:W-:-:S12]  /*5200*/  IMAD.MOV.U32 R0, RZ, RZ, R7 ;  /* 0x000000ffff007224 */ /* 0x000fd800078e0007 */
[----:B------:R-:W-:Y:S01]  /*5210*/  @!P0 IMAD.MOV.U32 R2, RZ, RZ, 0x7fffffff ;  /* 0x7fffffffff028424 */ /* 0x000fe200078e00ff */
[----:B------:R-:W-:Y:S06]  /*5220*/  @!P0 BRA `(.L_x_25) ;  /* 0x0000000000348947 */ /* 0x000fec0003800000 */
[----:B------:R-:W-:-:S13]  /*5230*/  FSETP.GTU.FTZ.AND P0, PT, |R0|, +INF , PT ;  /* 0x7f8000000000780b */ /* 0x000fda0003f1c200 */
[----:B------:R-:W-:Y:S01]  /*5240*/  @P0 FADD.FTZ R2, R0, 1 ;  /* 0x3f80000000020421 */ /* 0x000fe20000010000 */
[----:B------:R-:W-:Y:S06]  /*5250*/  @P0 BRA `(.L_x_25) ;  /* 0x0000000000280947 */ /* 0x000fec0003800000 */
[----:B------:R-:W-:-:S13]  /*5260*/  FSETP.NEU.FTZ.AND P0, PT, |R0|, +INF , PT ;  /* 0x7f8000000000780b */ /* 0x000fda0003f1d200 */
[----:B------:R-:W-:-:S04]  /*5270*/  @P0 FFMA R4, R0, 1.84467440737095516160e+19, RZ ;  /* 0x5f80000000040823 */ /* 0x000fc800000000ff */
[----:B------:R-:W0:Y:S02]  /*5280*/  @P0 MUFU.RSQ R5, R4 ;  /* 0x0000000400050308 */ /* 0x000e240000001400 */
[----:B0-----:R-:W-:Y:S01]  /*5290*/  @P0 FMUL.FTZ R7, R4, R5 ;  /* 0x0000000504070220 */ /* 0x001fe20000410000 */
[----:B------:R-:W-:-:S03]  /*52a0*/  @P0 FMUL.FTZ R5, R5, 0.5 ;  /* 0x3f00000005050820 */ /* 0x000fc60000410000 */
[----:B------:R-:W-:-:S04]  /*52b0*/  @P0 FADD.FTZ R2, -R7, -RZ ;  /* 0x800000ff07020221 */ /* 0x000fc80000010100 */
[----:B------:R-:W-:Y:S01]  /*52c0*/  @P0 FFMA R6, R7, R2, R4 ;  /* 0x0000000207060223 */ /* 0x000fe20000000004 */
[----:B------:R-:W-:-:S03]  /*52d0*/  @!P0 IMAD.MOV.U32 R2, RZ, RZ, R0 ;  /* 0x000000ffff028224 */ /* 0x000fc600078e0000 */
[----:B------:R-:W-:-:S04]  /*52e0*/  @P0 FFMA R5, R6, R5, R7 ;  /* 0x0000000506050223 */ /* 0x000fc80000000007 */
[----:B------:R-:W-:-:S07]  /*52f0*/  @P0 FMUL.FTZ R2, R5, 2.3283064365386962891e-10 ;  /* 0x2f80000005020820 */ /* 0x000fce0000410000 */
.L_x_25:
[----:B------:R-:W-:Y:S02]  /*5300*/  IMAD.MOV.U32 R4, RZ, RZ, R9 ;  /* 0x000000ffff047224 */ /* 0x000fe400078e0009 */
[----:B------:R-:W-:-:S04]  /*5310*/  IMAD.MOV.U32 R5, RZ, RZ, 0x0 ;  /* 0x00000000ff057424 */ /* 0x000fc800078e00ff */
[----:B------:R-:W-:Y:S05]  /*5320*/  RET.REL.NODEC R4 `(_Z15make_some_noisePfii) ;  /* 0xffffffac04347950 */ /* 0x000fea0003c3ffff */
.L_x_26:
[----:B------:R-:W-:-:S00]  /*5330*/  BRA `(.L_x_26) ;  /* 0xfffffffc00fc7947 */ /* 0x000fc0000383ffff */
[----:B------:R-:W-:-:S00]  /*5340*/  NOP ;  /* 0x0000000000007918 */ /* 0x000fc00000000000 */
        /* <DEDUP_REMOVED lines=11> */
.L_x_76:


//--------------------- .text._Z19define_static_stuffPfS_Pbfffiii --------------------------
	.section	.text._Z19define_static_stuffPfS_Pbfffiii,"ax",@progbits
	.align	128
        .global         _Z19define_static_stuffPfS_Pbfffiii
        .type           _Z19define_static_stuffPfS_Pbfffiii,@function
        .size           _Z19define_static_stuffPfS_Pbfffiii,(.L_x_79 - _Z19define_static_stuffPfS_Pbfffiii)
        .other          _Z19define_static_stuffPfS_Pbfffiii,@"STO_CUDA_ENTRY STV_DEFAULT"
_Z19define_static_stuffPfS_Pbfffiii:
.text._Z19define_static_stuffPfS_Pbfffiii:
[----:B------:R-:W-:Y:S01]  /*0000*/  LDC R1, c[0x0][0x37c] ;  /* 0x0000df00ff017b82 */ /* 0x000fe20000000800 */
[----:B------:R-:W0:Y:S07]  /*0010*/  S2R R0, SR_TID.X ;  /* 0x0000000000007919 */ /* 0x000e2e0000002100 */
[----:B------:R-:W0:Y:S01]  /*0020*/  S2UR UR7, SR_CTAID.X ;  /* 0x00000000000779c3 */ /* 0x000e220000002500 */
[----:B------:R-:W1:Y:S01]  /*0030*/  LDCU UR6, c[0x0][0x3a4] ;  /* 0x00007480ff0677ac */ /* 0x000e620008000800 */
[----:B------:R-:W1:Y:S06]  /*0040*/  LDCU.64 UR4, c[0x0][0x3a8] ;  /* 0x00007500ff0477ac */ /* 0x000e6c0008000a00 */
[----:B------:R-:W0:Y:S01]  /*0050*/  LDC R7, c[0x0][0x360] ;  /* 0x0000d800ff077b82 */ /* 0x000e220000000800 */
[----:B-1----:R-:W-:-:S04]  /*0060*/  UIMAD UR4, UR4, UR6, URZ ;  /* 0x00000006040472a4 */ /* 0x002fc8000f8e02ff */
[----:B------:R-:W-:Y:S01]  /*0070*/  UIADD3 UR5, UPT, UPT, UR4, UR5, URZ ;  /* 0x0000000504057290 */ /* 0x000fe2000fffe0ff */
[----:B0-----:R-:W-:-:S05]  /*0080*/  IMAD R7, R7, UR7, R0 ;  /* 0x0000000707077c24 */ /* 0x001fca000f8e0200 */
[----:B------:R-:W-:-:S13]  /*0090*/  ISETP.GE.AND P0, PT, R7, UR5, PT ;  /* 0x0000000507007c0c */ /* 0x000fda000bf06270 */
[----:B------:R-:W-:Y:S05]  /*00a0*/  @P0 EXIT ;  /* 0x000000000000094d */ /* 0x000fea0003800000 */
[----:B------:R-:W-:Y:S01]  /*00b0*/  ISETP.GE.AND P0, PT, R7, UR4, PT ;  /* 0x0000000407007c0c */ /* 0x000fe2000bf06270 */
[----:B------:R-:W0:-:S12]  /*00c0*/  LDCU.64 UR4, c[0x0][0x358] ;  /* 0x00006b00ff0477ac */ /* 0x000e180008000a00 */
[----:B------:R-:W-:Y:S05]  /*00d0*/  @P0 BRA `(.L_x_27) ;  /* 0x0000000000380947 */ /* 0x000fea0003800000 */
[----:B------:R-:W1:Y:S01]  /*00e0*/  LDC.64 R2, c[0x0][0x380] ;  /* 0x0000e000ff027b82 */ /* 0x000e620000000a00 */
[----:B------:R-:W2:Y:S01]  /*00f0*/  LDCU.64 UR6, c[0x0][0x390] ;  /* 0x00007200ff0677ac */ /* 0x000ea20008000a00 */
[----:B------:R-:W-:Y:S02]  /*0100*/  HFMA2 R9, -RZ, RZ, 2.890625, 0 ;  /* 0x41c80000ff097431 */ /* 0x000fe400000001ff */
[----:B------:R-:W-:Y:S02]  /*0110*/  IMAD.MOV.U32 R0, RZ, RZ, 0x1 ;  /* 0x00000001ff007424 */ /* 0x000fe400078e00ff */
[----:B------:R-:W-:Y:S02]  /*0120*/  IMAD.MOV.U32 R11, RZ, RZ, 0x3f000000 ;  /* 0x3f000000ff0b7424 */ /* 0x000fe400078e00ff */
[----:B------:R-:W3:Y:S01]  /*0130*/  LDC.64 R4, c[0x0][0x388] ;  /* 0x0000e200ff047b82 */ /* 0x000ee20000000a00 */
[C---:B--2---:R-:W-:Y:S01]  /*0140*/  IADD3 R6, P0, PT, R7.reuse, UR6, RZ ;  /* 0x0000000607067c10 */ /* 0x044fe2000ff1e0ff */
[----:B-1----:R-:W-:-:S04]  /*0150*/  IMAD.WIDE R2, R7, 0x4, R2 ;  /* 0x0000000407027825 */ /* 0x002fc800078e0202 */
[C---:B---3--:R-:W-:Y:S01]  /*0160*/  IMAD.WIDE R4, R7.reuse, 0x4, R4 ;  /* 0x0000000407047825 */ /* 0x048fe200078e0204 */
[----:B------:R-:W-:-:S05]  /*0170*/  LEA.HI.X.SX32 R7, R7, UR7, 0x1, P0 ;  /* 0x0000000707077c11 */ /* 0x000fca00080f0eff */
[----:B0-----:R-:W-:Y:S04]  /*0180*/  STG.E.U8 desc[UR4][R6.64], R0 ;  /* 0x0000000006007986 */ /* 0x001fe8000c101104 */
[----:B------:R-:W-:Y:S04]  /*0190*/  STG.E desc[UR4][R2.64], R9 ;  /* 0x0000000902007986 */ /* 0x000fe8000c101904 */
[----:B------:R-:W-:Y:S01]  /*01a0*/  STG.E desc[UR4][R4.64], R11 ;  /* 0x0000000b04007986 */ /* 0x000fe2000c101904 */
[----:B------:R-:W-:Y:S05]  /*01b0*/  EXIT ;  /* 0x000000000000794d */ /* 0x000fea0003800000 */
.L_x_27:
[----:B------:R-:W1:Y:S01]  /*01c0*/  LDC.64 R2, c[0x0][0x380] ;  /* 0x0000e000ff027b82 */ /* 0x000e620000000a00 */
[----:B------:R-:W2:Y:S01]  /*01d0*/  LDCU.64 UR6, c[0x0][0x390] ;  /* 0x00007200ff0677ac */ /* 0x000ea20008000a00 */
[----:B------:R-:W-:-:S06]  /*01e0*/  IMAD.MOV.U32 R9, RZ, RZ, 0x3e4ccccd ;  /* 0x3e4ccccdff097424 */ /* 0x000fcc00078e00ff */
[----:B------:R-:W3:Y:S01]  /*01f0*/  LDC.64 R4, c[0x0][0x388] ;  /* 0x0000e200ff047b82 */ /* 0x000ee20000000a00 */
[----:B--2---:R-:W-:-:S04]  /*0200*/  IADD3 R10, P0, PT, R7, UR6, RZ ;  /* 0x00000006070a7c10 */ /* 0x004fc8000ff1e0ff */
[C---:B------:R-:W-:Y:S01]  /*0210*/  LEA.HI.X.SX32 R11, R7.reuse, UR7, 0x1, P0 ;  /* 0x00000007070b7c11 */ /* 0x040fe200080f0eff */
[----:B-1----:R-:W-:-:S04]  /*0220*/  IMAD.WIDE R2, R7, 0x4, R2 ;  /* 0x0000000407027825 */ /* 0x002fc800078e0202 */
[----:B0-----:R-:W-:Y:S01]  /*0230*/  STG.E.U8 desc[UR4][R10.64], RZ ;  /* 0x000000ff0a007986 */ /* 0x001fe2000c101104 */
[----:B---3--:R-:W-:Y:S01]  /*0240*/  IMAD.WIDE R4, R7, 0x4, R4 ;  /* 0x0000000407047825 */ /* 0x008fe200078e0204 */
[----:B------:R-:W-:-:S05]  /*0250*/  MOV R7, 0x41a00000 ;  /* 0x41a0000000077802 */ /* 0x000fca0000000f00 */
[----:B------:R-:W-:Y:S04]  /*0260*/  STG.E desc[UR4][R2.64], R7 ;  /* 0x0000000702007986 */ /* 0x000fe8000c101904 */
[----:B------:R-:W-:Y:S01]  /*0270*/  STG.E desc[UR4][R4.64], R9 ;  /* 0x0000000904007986 */ /* 0x000fe2000c101904 */
[----:B------:R-:W-:Y:S05]  /*0280*/  EXIT ;  /* 0x000000000000794d */ /* 0x000fea0003800000 */
.L_x_28:
        /* <DEDUP_REMOVED lines=15> */
.L_x_79:


//--------------------- .text._Z15define_synapsesPffffiii --------------------------
	.section	.text._Z15define_synapsesPffffiii,"ax",@progbits
	.align	128
        .global         _Z15define_synapsesPffffiii
        .type           _Z15define_synapsesPffffiii,@function
        .size           _Z15define_synapsesPffffiii,(.L_x_80 - _Z15define_synapsesPffffiii)
        .other          _Z15define_synapsesPffffiii,@"STO_CUDA_ENTRY STV_DEFAULT"
_Z15define_synapsesPffffiii:
.text._Z15define_synapsesPffffiii:
[----:B------:R-:W0:Y:S01]  /*0000*/  LDC R1, c[0x0][0x37c] ;  /* 0x0000df00ff017b82 */ /* 0x000e220000000800 */
[----:B------:R-:W1:Y:S07]  /*0010*/  S2R R3, SR_TID.X ;  /* 0x0000000000037919 */ /* 0x000e6e0000002100 */
[----:B------:R-:W1:Y:S01]  /*0020*/  LDC R8, c[0x0][0x360] ;  /* 0x0000d800ff087b82 */ /* 0x000e620000000800 */
[----:B------:R-:W2:Y:S01]  /*0030*/  LDCU UR5, c[0x0][0x394] ;  /* 0x00007280ff0577ac */ /* 0x000ea20008000800 */
[----:B0-----:R-:W-:Y:S01]  /*0040*/  VIADD R1, R1, 0xffffffd0 ;  /* 0xffffffd001017836 */ /* 0x001fe20000000000 */
[----:B------:R-:W0:Y:S01]  /*0050*/  S2R R0, SR_TID.Y ;  /* 0x0000000000007919 */ /* 0x000e220000002200 */
[----:B------:R-:W2:Y:S04]  /*0060*/  LDCU.64 UR6, c[0x0][0x398] ;  /* 0x00007300ff0677ac */ /* 0x000ea80008000a00 */
[----:B------:R-:W1:Y:S08]  /*0070*/  S2UR UR4, SR_CTAID.X ;  /* 0x00000000000479c3 */ /* 0x000e700000002500 */
[----:B------:R-:W0:Y:S01]  /*0080*/  S2UR UR8, SR_CTAID.Y ;  /* 0x00000000000879c3 */ /* 0x000e220000002600 */
[----:B--2---:R-:W-:-:S07]  /*0090*/  UIMAD UR5, UR6, UR5, URZ ;  /* 0x00000005060572a4 */ /* 0x004fce000f8e02ff */
[----:B------:R-:W0:Y:S01]  /*00a0*/  LDC R9, c[0x0][0x364] ;  /* 0x0000d900ff097b82 */ /* 0x000e220000000800 */
[----:B-1----:R-:W-:Y:S01]  /*00b0*/  IMAD R8, R8, UR4, R3 ;  /* 0x0000000408087c24 */ /* 0x002fe2000f8e0203 */
[----:B------:R-:W-:Y:S01]  /*00c0*/  UIADD3 UR4, UPT, UPT, UR5, UR7, URZ ;  /* 0x0000000705047290 */ /* 0x000fe2000fffe0ff */
[----:B0-----:R-:W-:-:S05]  /*00d0*/  IMAD R9, R9, UR8, R0 ;  /* 0x0000000809097c24 */ /* 0x001fca000f8e0200 */
[----:B------:R-:W-:-:S04]  /*00e0*/  VIMNMX R0, PT, PT, R8, R9, !PT ;  /* 0x0000000908007248 */ /* 0x000fc80007fe0100 */
[----:B------:R-:W-:-:S13]  /*00f0*/  ISETP.GE.AND P0, PT, R0, UR4, PT ;  /* 0x0000000400007c0c */ /* 0x000fda000bf06270 */
        /* <DEDUP_REMOVED lines=13> */
[----:B------:R-:W-:Y:S01]  /*01d0*/  IMAD R2, R8, UR4, R9 ;  /* 0x0000000408027c24 */ /* 0x000fe2000f8e0209 */
[----:B------:R1:W-:Y:S01]  /*01e0*/  STL.64 [R1+0x10], R12 ;  /* 0x0000100c01007387 */ /* 0x0003e20000100a00 */
[----:B------:R-:W-:Y:S02]  /*01f0*/  IMAD.MOV.U32 R0, RZ, RZ, 0x58213ed2 ;  /* 0x58213ed2ff007424 */ /* 0x000fe400078e00ff */
[----:B------:R-:W-:Y:S01]  /*0200*/  IMAD.MOV.U32 R5, RZ, RZ, 0x511db0d6 ;  /* 0x511db0d6ff057424 */ /* 0x000fe200078e00ff */
[----:B------:R-:W-:Y:S06]  /*0210*/  @!P0 BRA `(.L_x_30) ;  /* 0x0000002400388947 */ /* 0x000fec0003800000 */
[--C-:B------:R-:W-:Y:S01]  /*0220*/  SHF.R.S32.HI R14, RZ, 0x1f, R8.reuse ;  /* 0x0000001fff0e7819 */ /* 0x100fe20000011408 */
[----:B-1----:R-:W-:Y:S02]  /*0230*/  IMAD.MOV.U32 R13, RZ, RZ, R8 ;  /* 0x000000ffff0d7224 */ /* 0x002fe400078e0008 */
[----:B------:R-:W-:Y:S02]  /*0240*/  IMAD.MOV.U32 R12, RZ, RZ, RZ ;  /* 0x000000ffff0c7224 */ /* 0x000fe400078e00ff */
[----:B------:R-:W-:Y:S02]  /*0250*/  IMAD.MOV.U32 R0, RZ, RZ, 0x58213ed2 ;  /* 0x58213ed2ff007424 */ /* 0x000fe400078e00ff */
[----:B------:R-:W-:-:S07]  /*0260*/  IMAD.MOV.U32 R5, RZ, RZ, 0x511db0d6 ;  /* 0x511db0d6ff057424 */ /* 0x000fce00078e00ff */
.L_x_39:
[----:B------:R-:W-:Y:S01]  /*0270*/  LOP3.LUT R21, R13, 0x3, RZ, 0xc0, !PT ;  /* 0x000000030d157812 */ /* 0x000fe200078ec0ff */
[----:B------:R-:W-:Y:S03]  /*0280*/  BSSY.RECONVERGENT B1, `(.L_x_31) ;  /* 0x0000241000017945 */ /* 0x000fe60003800200 */
[----:B------:R-:W-:-:S04]  /*0290*/  ISETP.NE.U32.AND P0, PT, R21, RZ, PT ;  /* 0x000000ff1500720c */ /* 0x000fc80003f05070 */
[----:B------:R-:W-:-:S13]  /*02a0*/  ISETP.NE.AND.EX P0, PT, RZ, RZ, PT, P0 ;  /* 0x000000ffff00720c */ /* 0x000fda0003f05300 */
[----:B-12---:R-:W-:Y:S05]  /*02b0*/  @!P0 BRA `(.L_x_32) ;  /* 0x0000002000f48947 */ /* 0x006fea0003800000 */
[----:B------:R-:W1:Y:S01]  /*02c0*/  LDC.64 R10, c[0x4][RZ] ;  /* 0x01000000ff0a7b82 */ /* 0x000e620000000a00 */
[----:B------:R-:W-:Y:S01]  /*02d0*/  IMAD.MOV.U32 R0, RZ, RZ, RZ ;  /* 0x000000ffff007224 */ /* 0x000fe200078e00ff */
[----:B------:R-:W-:Y:S01]  /*02e0*/  CS2R R4, SRZ ;  /* 0x0000000000047805 */ /* 0x000fe2000001ff00 */
[----:B------:R-:W-:Y:S01]  /*02f0*/  IMAD.MOV.U32 R18, RZ, RZ, RZ ;  /* 0x000000ffff127224 */ /* 0x000fe200078e00ff */
[----:B------:R-:W-:Y:S01]  /*0300*/  CS2R R6, SRZ ;  /* 0x0000000000067805 */ /* 0x000fe2000001ff00 */
[----:B-1----:R-:W-:-:S07]  /*0310*/  IMAD.WIDE.U32 R10, R12, 0xc80, R10 ;  /* 0x00000c800c0a7825 */ /* 0x002fce00078e000a */
.L_x_34:
[----:B------:R-:W-:-:S06]  /*0320*/  IMAD R15, R18, 0x4, R3 ;  /* 0x00000004120f7824 */ /* 0x000fcc00078e0203 */
[----:B------:R-:W5:Y:S01]  /*0330*/  LDL R15, [R15+0x4] ;  /* 0x000004000f0f7983 */ /* 0x000f620000100800 */
[----:B------:R-:W-:Y:S01]  /*0340*/  IMAD.SHL.U32 R19, R18, 0x20, RZ ;  /* 0x0000002012137824 */ /* 0x000fe200078e00ff */
[----:B------:R-:W-:-:S06]  /*0350*/  UMOV UR4, URZ ;  /* 0x000000ff00047c82 */ /* 0x000fcc0008000000 */
.L_x_33:
[----:B-----5:R-:W-:Y:S01]  /*0360*/  SHF.R.U32.HI R22, RZ, UR4, R15 ;  /* 0x00000004ff167c19 */ /* 0x020fe2000801160f */
[----:B------:R-:W-:-:S03]  /*0370*/  VIADD R16, R19, UR4 ;  /* 0x0000000413107c36 */ /* 0x000fc60008000000 */
[----:B------:R-:W-:-:S04]  /*0380*/  LOP3.LUT R17, R22, 0x1, RZ, 0xc0, !PT ;  /* 0x0000000116117812 */ /* 0x000fc800078ec0ff */
[----:B------:R-:W-:Y:S01]  /*0390*/  ISETP.NE.U32.AND P0, PT, R17, 0x1, PT ;  /* 0x000000011100780c */ /* 0x000fe20003f05070 */
[----:B------:R-:W-:-:S03]  /*03a0*/  IMAD R17, R16, 0x5, RZ ;  /* 0x0000000510117824 */ /* 0x000fc600078e02ff */
[----:B------:R-:W-:Y:S01]  /*03b0*/  R2P PR, R22, 0x7e ;  /* 0x0000007e16007804 */ /* 0x000fe20000000000 */
[----:B------:R-:W-:-:S08]  /*03c0*/  IMAD.WIDE.U32 R16, R17, 0x4, R10 ;  /* 0x0000000411107825 */ /* 0x000fd000078e000a */
[----:B0-----:R-:W2:Y:S04]  /*03d0*/  @!P0 LDG.E R20, desc[UR6][R16.64+0x8] ;  /* 0x0000080610148981 */ /* 0x001ea8000c1e1900 */
[----:B------:R-:W3:Y:S04]  /*03e0*/  @!P0 LDG.E R23, desc[UR6][R16.64] ;  /* 0x0000000610178981 */ /* 0x000ee8000c1e1900 */
[----:B------:R-:W4:Y:S04]  /*03f0*/  @!P0 LDG.E R25, desc[UR6][R16.64+0x4] ;  /* 0x0000040610198981 */ /* 0x000f28000c1e1900 */
[----:B------:R-:W4:Y:S04]  /*0400*/  @!P0 LDG.E R27, desc[UR6][R16.64+0xc] ;  /* 0x00000c06101b8981 */ /* 0x000f28000c1e1900 */
[----:B------:R-:W4:Y:S04]  /*0410*/  @P1 LDG.E R24, desc[UR6][R16.64+0x1c] ;  /* 0x00001c0610181981 */ /* 0x000f28000c1e1900 */
[----:B------:R-:W4:Y:S01]  /*0420*/  @P1 LDG.E R29, desc[UR6][R16.64+0x14] ;  /* 0x00001406101d1981 */ /* 0x000f22000c1e1900 */
[----:B--2---:R-:W-:-:S03]  /*0430*/  @!P0 LOP3.LUT R7, R7, R20, RZ, 0x3c, !PT ;  /* 0x0000001407078212 */ /* 0x004fc600078e3cff */
[----:B------:R-:W2:Y:S01]  /*0440*/  @!P0 LDG.E R20, desc[UR6][R16.64+0x10] ;  /* 0x0000100610148981 */ /* 0x000ea2000c1e1900 */
[----:B---3--:R-:W-:-:S03]  /*0450*/  @!P0 LOP3.LUT R0, R0, R23, RZ, 0x3c, !PT ;  /* 0x0000001700008212 */ /* 0x008fc600078e3cff */
[----:B------:R-:W3:Y:S01]  /*0460*/  @P1 LDG.E R23, desc[UR6][R16.64+0x18] ;  /* 0x0000180610171981 */ /* 0x000ee2000c1e1900 */
[----:B----4-:R-:W-:-:S03]  /*0470*/  @!P0 LOP3.LUT R6, R6, R25, RZ, 0x3c, !PT ;  /* 0x0000001906068212 */ /* 0x010fc600078e3cff */
[----:B------:R-:W4:Y:S01]  /*0480*/  @P1 LDG.E R25, desc[UR6][R16.64+0x20] ;  /* 0x0000200610191981 */ /* 0x000f22000c1e1900 */
[----:B------:R-:W-:-:S03]  /*0490*/  @!P0 LOP3.LUT R4, R4, R27, RZ, 0x3c, !PT ;  /* 0x0000001b04048212 */ /* 0x000fc600078e3cff */
[----:B------:R-:W4:Y:S01]  /*04a0*/  @P2 LDG.E R27, desc[UR6][R16.64+0x28] ;  /* 0x00002806101b2981 */ /* 0x000f22000c1e1900 */
[----:B------:R-:W-:-:S03]  /*04b0*/  @P1 LOP3.LUT R7, R7, R24, RZ, 0x3c, !PT ;  /* 0x0000001807071212 */ /* 0x000fc600078e3cff */
[----:B------:R-:W4:Y:S01]  /*04c0*/  @P2 LDG.E R24, desc[UR6][R16.64+0x30] ;  /* 0x0000300610182981 */ /* 0x000f22000c1e1900 */
[----:B--2---:R-:W-:-:S03]  /*04d0*/  @!P0 LOP3.LUT R5, R5, R20, RZ, 0x3c, !PT ;  /* 0x0000001405058212 */ /* 0x004fc600078e3cff */
[----:B------:R-:W2:Y:S01]  /*04e0*/  @P1 LDG.E R20, desc[UR6][R16.64+0x24] ;  /* 0x0000240610141981 */ /* 0x000ea2000c1e1900 */
[----:B---3--:R-:W-:-:S03]  /*04f0*/  @P1 LOP3.LUT R6, R6, R23, RZ, 0x3c, !PT ;  /* 0x0000001706061212 */ /* 0x008fc600078e3cff */
[----:B------:R-:W3:Y:S01]  /*0500*/  @P2 LDG.E R23, desc[UR6][R16.64+0x2c] ;  /* 0x00002c0610172981 */ /* 0x000ee2000c1e1900 */
[----:B----4-:R-:W-:-:S03]  /*0510*/  @P1 LOP3.LUT R4, R4, R25, RZ, 0x3c, !PT ;  /* 0x0000001904041212 */ /* 0x010fc600078e3cff */
[----:B------:R-:W4:Y:S01]  /*0520*/  @P2 LDG.E R25, desc[UR6][R16.64+0x34] ;  /* 0x0000340610192981 */ /* 0x000f22000c1e1900 */
[----:B------:R-:W-:-:S04]  /*0530*/  @P1 LOP3.LUT R0, R0, R29, RZ, 0x3c, !PT ;  /* 0x0000001d00001212 */ /* 0x000fc800078e3cff */
[----:B------:R-:W-:Y:S02]  /*0540*/  @P2 LOP3.LUT R0, R0, R27, RZ, 0x3c, !PT ;  /* 0x0000001b00002212 */ /* 0x000fe400078e3cff */
[----:B------:R-:W-:Y:S01]  /*0550*/  @P2 LOP3.LUT R7, R7, R24, RZ, 0x3c, !PT ;  /* 0x0000001807072212 */ /* 0x000fe200078e3cff */
        /* <DEDUP_REMOVED lines=38> */
[----:B------:R-:W-:Y:S02]  /*07c0*/  LOP3.LUT P0, RZ, R22, 0x80, RZ, 0xc0, !PT ;  /* 0x0000008016ff7812 */ /* 0x000fe4000780c0ff */
[----:B------:R-:W-:Y:S02]  /*07d0*/  @P6 LOP3.LUT R0, R0, R27, RZ, 0x3c, !PT ;  /* 0x0000001b00006212 */ /* 0x000fe400078e3cff */
[----:B------:R-:W-:-:S09]  /*07e0*/  @P6 LOP3.LUT R7, R7, R24, RZ, 0x3c, !PT ;  /* 0x0000001807076212 */ /* 0x000fd200078e3cff */
[----:B------:R-:W4:Y:S04]  /*07f0*/  @P0 LDG.E R27, desc[UR6][R16.64+0x8c] ;  /* 0x00008c06101b0981 */ /* 0x000f28000c1e1900 */
        /* <DEDUP_REMOVED lines=8> */
[----:B------:R-:W-:Y:S02]  /*0880*/  @P0 LOP3.LUT R0, R0, R27, RZ, 0x3c, !PT ;  /* 0x0000001b00000212 */ /* 0x000fe400078e3cff */
[----:B------:R-:W-:Y:S02]  /*0890*/  @P0 LOP3.LUT R7, R7, R24, RZ, 0x3c, !PT ;  /* 0x0000001807070212 */ /* 0x000fe400078e3cff */
[----:B--2---:R-:W-:Y:S02]  /*08a0*/  @P6 LOP3.LUT R5, R5, R20, RZ, 0x3c, !PT ;  /* 0x0000001405056212 */ /* 0x004fe400078e3cff */
[----:B---3--:R-:W-:Y:S02]  /*08b0*/  @P0 LOP3.LUT R6, R6, R23, RZ, 0x3c, !PT ;  /* 0x0000001706060212 */ /* 0x008fe400078e3cff */
[----:B------:R-:W-:Y:S02]  /*08c0*/  @P0 LOP3.LUT R5, R5, R26, RZ, 0x3c, !PT ;  /* 0x0000001a05050212 */ /* 0x000fe400078e3cff */
[----:B----4-:R-:W-:-:S02]  /*08d0*/  @P0 LOP3.LUT R4, R4, R25, RZ, 0x3c, !PT ;  /* 0x0000001904040212 */ /* 0x010fc400078e3cff */
[----:B------:R-:W-:-:S13]  /*08e0*/  R2P PR, R22.B1, 0x7f ;  /* 0x0000007f16007804 */ /* 0x000fda0000001000 */
[----:B------:R-:W2:Y:S04]  /*08f0*/  @P0 LDG.E R23, desc[UR6][R16.64+0xa0] ;  /* 0x0000a00610170981 */ /* 0x000ea8000c1e1900 */
[----:B------:R-:W3:Y:S04]  /*0900*/  @P1 LDG.E R25, desc[UR6][R16.64+0xb4] ;  /* 0x0000b40610191981 */ /* 0x000ee8000c1e1900 */
        /* <DEDUP_REMOVED lines=19> */
[----:B------:R-:W-:Y:S02]  /*0a40*/  @P2 LOP3.LUT R5, R5, R26, RZ, 0x3c, !PT ;  /* 0x0000001a05052212 */ /* 0x000fe400078e3cff */
[----:B----4-:R-:W-:Y:S02]  /*0a50*/  @P0 LOP3.LUT R7, R7, R24, RZ, 0x3c, !PT ;  /* 0x0000001807070212 */ /* 0x010fe400078e3cff */
[----:B------:R-:W4:Y:S01]  /*0a60*/  @P4 LDG.E R24, desc[UR6][R16.64+0x100] ;  /* 0x0001000610184981 */ /* 0x000f22000c1e1900 */
[----:B------:R-:W-:-:S03]  /*0a70*/  @P3 LOP3.LUT R5, R5, R20, RZ, 0x3c, !PT ;  /* 0x0000001405053212 */ /* 0x000fc600078e3cff */
[----:B------:R-:W4:Y:S01]  /*0a80*/  @P1 LDG.E R20, desc[UR6][R16.64+0xbc] ;  /* 0x0000bc0610141981 */ /* 0x000f22000c1e1900 */
[----:B------:R-:W-:-:S03]  /*0a90*/  @P4 LOP3.LUT R0, R0, R27, RZ, 0x3c, !PT ;  /* 0x0000001b00004212 */ /* 0x000fc600078e3cff */
[----:B------:R-:W4:Y:S01]  /*0aa0*/  @P2 LDG.E R27, desc[UR6][R16.64+0xcc] ;  /* 0x0000cc06101b2981 */ /* 0x000f22000c1e1900 */
[----:B--2---:R-:W-:Y:S02]  /*0ab0*/  @P0 LOP3.LUT R4, R4, R23, RZ, 0x3c, !PT ;  /* 0x0000001704040212 */ /* 0x004fe400078e3cff */
[----:B---3--:R-:W-:Y:S01]  /*0ac0*/  @P1 LOP3.LUT R6, R6, R25, RZ, 0x3c, !PT ;  /* 0x0000001906061212 */ /* 0x008fe200078e3cff */
[----:B------:R-:W2:Y:S01]  /*0ad0*/  @P2 LDG.E R23, desc[UR6][R16.64+0xd4] ;  /* 0x0000d40610172981 */ /* 0x000ea2000c1e1900 */
[----:B------:R-:W-:-:S03]  /*0ae0*/  LOP3.LUT P0, RZ, R22, 0x8000, RZ, 0xc0, !PT ;  /* 0x0000800016ff7812 */ /* 0x000fc6000780c0ff */
[----:B------:R-:W3:Y:S04]  /*0af0*/  @P1 LDG.E R25, desc[UR6][R16.64+0xc0] ;  /* 0x0000c00610191981 */ /* 0x000ee8000c1e1900 */
[----:B------:R-:W2:Y:S01]  /*0b00*/  @P2 LDG.E R22, desc[UR6][R16.64+0xd0] ;  /* 0x0000d00610162981 */ /* 0x000ea2000c1e1900 */
[----:B----4-:R-:W-:Y:S02]  /*0b10*/  @P4 LOP3.LUT R5, R5, R24, RZ, 0x3c, !PT ;  /* 0x0000001805054212 */ /* 0x010fe400078e3cff */
[----:B------:R-:W-:Y:S01]  /*0b20*/  @P1 LOP3.LUT R7, R7, R20, RZ, 0x3c, !PT ;  /* 0x0000001407071212 */ /* 0x000fe200078e3cff */
[----:B------:R-:W4:Y:S01]  /*0b30*/  @P5 LDG.E R24, desc[UR6][R16.64+0x114] ;  /* 0x0001140610185981 */ /* 0x000f22000c1e1900 */
[----:B------:R-:W-:-:S03]  /*0b40*/  @P5 LOP3.LUT R0, R0, R29, RZ, 0x3c, !PT ;  /* 0x0000001d00005212 */ /* 0x000fc600078e3cff */
[----:B------:R-:W4:Y:S01]  /*0b50*/  @P3 LDG.E R20, desc[UR6][R16.64+0xe4] ;  /* 0x0000e40610143981 */ /* 0x000f22000c1e1900 */
[----:B------:R-:W-:-:S03]  /*0b60*/  @P2 LOP3.LUT R6, R6, R27, RZ, 0x3c, !PT ;  /* 0x0000001b06062212 */ /* 0x000fc600078e3cff */
[----:B------:R-:W4:Y:S04]  /*0b70*/  @P6 LDG.E R29, desc[UR6][R16.64+0x118] ;  /* 0x00011806101d6981 */ /* 0x000f28000c1e1900 */
[----:B------:R-:W4:Y:S01]  /*0b80*/  @P3 LDG.E R27, desc[UR6][R16.64+0xe8] ;  /* 0x0000e806101b3981 */ /* 0x000f22000c1e1900 */
[----:B---3--:R-:W-:-:S03]  /*0b90*/  @P1 LOP3.LUT R4, R4, R25, RZ, 0x3c, !PT ;  /* 0x0000001904041212 */ /* 0x008fc600078e3cff */
[----:B------:R-:W3:Y:S01]  /*0ba0*/  @P3 LDG.E R25, desc[UR6][R16.64+0xe0] ;  /* 0x0000e00610193981 */ /* 0x000ee2000c1e1900 */
[----:B--2---:R-:W-:-:S03]  /*0bb0*/  @P2 LOP3.LUT R7, R7, R22, RZ, 0x3c, !PT ;  /* 0x0000001607072212 */ /* 0x004fc600078e3cff */
[----:B------:R-:W2:Y:S01]  /*0bc0*/  @P6 LDG.E R22, desc[UR6][R16.64+0x128] ;  /* 0x0001280610166981 */ /* 0x000ea2000c1e1900 */
[----:B------:R-:W-:Y:S02]  /*0bd0*/  @P2 LOP3.LUT R4, R4, R23, RZ, 0x3c, !PT ;  /* 0x0000001704042212 */ /* 0x000fe400078e3cff */
[----:B----4-:R-:W-:Y:S01]  /*0be0*/  @P5 LOP3.LUT R5, R5, R24, RZ, 0x3c, !PT ;  /* 0x0000001805055212 */ /* 0x010fe200078e3cff */
[----:B------:R-:W4:Y:S01]  /*0bf0*/  @P4 LDG.E R23, desc[UR6][R16.64+0xf4] ;  /* 0x0000f40610174981 */ /* 0x000f22000c1e1900 */
[----:B------:R-:W-:-:S03]  /*0c00*/  @P3 LOP3.LUT R7, R7, R20, RZ, 0x3c, !PT ;  /* 0x0000001407073212 */ /* 0x000fc600078e3cff */
        /* <DEDUP_REMOVED lines=18> */
[----:B---3--:R-:W-:-:S03]  /*0d30*/  @P4 LOP3.LUT R4, R4, R25, RZ, 0x3c, !PT ;  /* 0x0000001904044212 */ /* 0x008fc600078e3cff */
[----:B------:R-:W3:Y:S01]  /*0d40*/  @P6 LDG.E R25, desc[UR6][R16.64+0x124] ;  /* 0x0001240610196981 */ /* 0x000ee2000c1e1900 */
[----:B--2---:R-:W-:Y:S02]  /*0d50*/  @P5 LOP3.LUT R7, R7, R22, RZ, 0x3c, !PT ;  /* 0x0000001607075212 */ /* 0x004fe400078e3cff */
[----:B------:R-:W-:Y:S01]  /*0d60*/  @P5 LOP3.LUT R4, R4, R29, RZ, 0x3c, !PT ;  /* 0x0000001d04045212 */ /* 0x000fe200078e3cff */
[----:B------:R-:W2:Y:S04]  /*0d70*/  @P0 LDG.E R22, desc[UR6][R16.64+0x134] ;  /* 0x0001340610160981 */ /* 0x000ea8000c1e1900 */
[----:B------:R-:W2:Y:S01]  /*0d80*/  @P0 LDG.E R29, desc[UR6][R16.64+0x138] ;  /* 0x00013806101d0981 */ /* 0x000ea2000c1e1900 */
[----:B------:R-:W-:-:S04]  /*0d90*/  UIADD3 UR4, UPT, UPT, UR4, 0x10, URZ ;  /* 0x0000001004047890 */ /* 0x000fc8000fffe0ff */
[----:B------:R-:W-:Y:S01]  /*0da0*/  UISETP.NE.AND UP0, UPT, UR4, 0x20, UPT ;  /* 0x000000200400788c */ /* 0x000fe2000bf05270 */
[----:B----4-:R-:W-:Y:S02]  /*0db0*/  @P6 LOP3.LUT R6, R6, R23, RZ, 0x3c, !PT ;  /* 0x0000001706066212 */ /* 0x010fe400078e3cff */
[----:B------:R-:W-:Y:S02]  /*0dc0*/  @P6 LOP3.LUT R7, R7, R20, RZ, 0x3c, !PT ;  /* 0x0000001407076212 */ /* 0x000fe400078e3cff */
[----:B------:R-:W-:Y:S02]  /*0dd0*/  @P0 LOP3.LUT R6, R6, R27, RZ, 0x3c, !PT ;  /* 0x0000001b06060212 */ /* 0x000fe400078e3cff */
[----:B------:R-:W-:Y:S02]  /*0de0*/  @P0 LOP3.LUT R5, R5, R24, RZ, 0x3c, !PT ;  /* 0x0000001805050212 */ /* 0x000fe400078e3cff */
[----:B---3--:R-:W-:Y:S02]  /*0df0*/  @P6 LOP3.LUT R4, R4, R25, RZ, 0x3c, !PT ;  /* 0x0000001904046212 */ /* 0x008fe400078e3cff */
[----:B--2---:R-:W-:-:S02]  /*0e00*/  @P0 LOP3.LUT R7, R7, R22, RZ, 0x3c, !PT ;  /* 0x0000001607070212 */ /* 0x004fc400078e3cff */
[----:B------:R-:W-:Y:S01]  /*0e10*/  @P0 LOP3.LUT R4, R4, R29, RZ, 0x3c, !PT ;  /* 0x0000001d04040212 */ /* 0x000fe200078e3cff */
[----:B------:R-:W-:Y:S06]  /*0e20*/  BRA.U UP0, `(.L_x_33) ;  /* 0xfffffff5004c7547 */ /* 0x000fec000b83ffff */
[----:B------:R-:W-:-:S05]  /*0e30*/  VIADD R18, R18, 0x1 ;  /* 0x0000000112127836 */ /* 0x000fca0000000000 */
[----:B------:R-:W-:-:S13]  /*0e40*/  ISETP.NE.AND P0, PT, R18, 0x5, PT ;  /* 0x000000051200780c */ /* 0x000fda0003f05270 */
[----:B------:R-:W-:Y:S05]  /*0e50*/  @P0 BRA `(.L_x_34) ;  /* 0xfffffff400300947 */ /* 0x000fea000383ffff */
[----:B------:R1:W-:Y:S01]  /*0e60*/  STL.64 [R1+0x8], R6 ;  /* 0x0000080601007387 */ /* 0x0003e20000100a00 */
[----:B------:R-:W-:-:S03]  /*0e70*/  ISETP.NE.U32.AND P0, PT, R21, 0x1, PT ;  /* 0x000000011500780c */ /* 0x000fc60003f05070 */
[----:B------:R1:W-:Y:S01]  /*0e80*/  STL.64 [R1+0x10], R4 ;  /* 0x0000100401007387 */ /* 0x0003e20000100a00 */
[----:B------:R-:W-:-:S03]  /*0e90*/  ISETP.NE.AND.EX P0, PT, RZ, RZ, PT, P0 ;  /* 0x000000ffff00720c */ /* 0x000fc60003f05300 */
[----:B------:R1:W-:Y:S10]  /*0ea0*/  STL [R1+0x4], R0 ;  /* 0x0000040001007387 */ /* 0x0003f40000100800 */
[----:B-1----:R-:W-:Y:S05]  /*0eb0*/  @!P0 BRA `(.L_x_32) ;  /* 0x0000001400f48947 */ /* 0x002fea0003800000 */
[----:B------:R-:W-:Y:S01]  /*0ec0*/  UMOV UR4, URZ ;  /* 0x000000ff00047c82 */ /* 0x000fe20008000000 */
[----:B------:R-:W-:Y:S01]  /*0ed0*/  IMAD.MOV.U32 R0, RZ, RZ, RZ ;  /* 0x000000ffff007224 */ /* 0x000fe200078e00ff */
[----:B------:R-:W-:Y:S01]  /*0ee0*/  CS2R R6, SRZ ;  /* 0x0000000000067805 */ /* 0x000fe2000001ff00 */
[----:B------:R-:W-:Y:S02]  /*0ef0*/  IMAD.MOV.U32 R18, RZ, RZ, RZ ;  /* 0x000000ffff127224 */ /* 0x000fe400078e00ff */
[----:B------:R-:W-:Y:S02]  /*0f00*/  IMAD.MOV.U32 R4, RZ, RZ, RZ ;  /* 0x000000ffff047224 */ /* 0x000fe400078e00ff */
[----:B------:R-:W-:-:S07]  /*0f10*/  IMAD.U32 R5, RZ, RZ, UR4 ;  /* 0x00000004ff057e24 */ /* 0x000fce000f8e00ff */
.L_x_36:
[----:B------:R-:W-:-:S06]  /*0f20*/  IMAD R15, R18, 0x4, R3 ;  /* 0x00000004120f7824 */ /* 0x000fcc00078e0203 */
[----:B------:R-:W5:Y:S01]  /*0f30*/  LDL R15, [R15+0x4] ;  /* 0x000004000f0f7983 */ /* 0x000f620000100800 */
[----:B------:R-:W-:Y:S01]  /*0f40*/  IMAD.SHL.U32 R19, R18, 0x20, RZ ;  /* 0x0000002012137824 */ /* 0x000fe200078e00ff */
[----:B------:R-:W-:-:S06]  /*0f50*/  UMOV UR4, URZ ;  /* 0x000000ff00047c82 */ /* 0x000fcc0008000000 */
.L_x_35:
[----:B-----5:R-:W-:Y:S01]  /*0f60*/  SHF.R.U32.HI R22, RZ, UR4, R15 ;  /* 0x00000004ff167c19 */ /* 0x020fe2000801160f */
[----:B------:R-:W-:-:S03]  /*0f70*/  VIADD R16, R19, UR4 ;  /* 0x0000000413107c36 */ /* 0x000fc60008000000 */
[----:B------:R-:W-:-:S04]  /*0f80*/  LOP3.LUT R17, R22, 0x1, RZ, 0xc0, !PT ;  /* 0x0000000116117812 */ /* 0x000fc800078ec0ff */
[----:B------:R-:W-:Y:S01]  /*0f90*/  ISETP.NE.U32.AND P0, PT, R17, 0x1, PT ;  /* 0x000000011100780c */ /* 0x000fe20003f05070 */
[----:B------:R-:W-:-:S03]  /*0fa0*/  IMAD R17, R16, 0x5, RZ ;  /* 0x0000000510117824 */ /* 0x000fc600078e02ff */
[----:B------:R-:W-:Y:S01]  /*0fb0*/  R2P PR, R22, 0x7e ;  /* 0x0000007e16007804 */ /* 0x000fe20000000000 */
[----:B------:R-:W-:-:S08]  /*0fc0*/  IMAD.WIDE.U32 R16, R17, 0x4, R10 ;  /* 0x0000000411107825 */ /* 0x000fd000078e000a */
[----:B------:R-:W2:Y:S04]  /*0fd0*/  @!P0 LDG.E R20, desc[UR6][R16.64+0x8] ;  /* 0x0000080610148981 */ /* 0x000ea8000c1e1900 */
        /* <DEDUP_REMOVED lines=170> */
[----:B------:R1:W-:Y:S01]  /*1a80*/  STL [R1+0x4], R0 ;  /* 0x0000040001007387 */ /* 0x0003e20000100800 */
[----:B------:R-:W-:-:S03]  /*1a90*/  ISETP.NE.AND.EX P0, PT, RZ, RZ, PT, P0 ;  /* 0x000000ffff00720c */ /* 0x000fc60003f05300 */
[----:B------:R1:W-:Y:S10]  /*1aa0*/  STL.64 [R1+0x10], R4 ;  /* 0x0000100401007387 */ /* 0x0003f40000100a00 */
[----:B------:R-:W-:Y:S05]  /*1ab0*/  @P0 BRA `(.L_x_32) ;  /* 0x0000000800f40947 */ /* 0x000fea0003800000 */
[----:B------:R-:W-:Y:S01]  /*1ac0*/  UMOV UR4, URZ ;  /* 0x000000ff00047c82 */ /* 0x000fe20008000000 */
[----:B-1----:R-:W-:Y:S01]  /*1ad0*/  IMAD.MOV.U32 R0, RZ, RZ, RZ ;  /* 0x000000ffff007224 */ /* 0x002fe200078e00ff */
[----:B------:R-:W-:Y:S01]  /*1ae0*/  CS2R R6, SRZ ;  /* 0x0000000000067805 */ /* 0x000fe2000001ff00 */
[----:B------:R-:W-:Y:S02]  /*1af0*/  IMAD.MOV.U32 R18, RZ, RZ, RZ ;  /* 0x000000ffff127224 */ /* 0x000fe400078e00ff */
[----:B------:R-:W-:Y:S02]  /*1b00*/  IMAD.MOV.U32 R4, RZ, RZ, RZ ;  /* 0x000000ffff047224 */ /* 0x000fe400078e00ff */
[----:B------:R-:W-:-:S07]  /*1b10*/  IMAD.U32 R5, RZ, RZ, UR4 ;  /* 0x00000004ff057e24 */ /* 0x000fce000f8e00ff */
.L_x_38:
[----:B------:R-:W-:-:S06]  /*1b20*/  IMAD R15, R18, 0x4, R3 ;  /* 0x00000004120f7824 */ /* 0x000fcc00078e0203 */
[----:B------:R-:W5:Y:S01]  /*1b30*/  LDL R15, [R15+0x4] ;  /* 0x000004000f0f7983 */ /* 0x000f620000100800 */
[----:B------:R-:W-:Y:S01]  /*1b40*/  IMAD.SHL.U32 R19, R18, 0x20, RZ ;  /* 0x0000002012137824 */ /* 0x000fe200078e00ff */
[----:B------:R-:W-:-:S06]  /*1b50*/  UMOV UR4, URZ ;  /* 0x000000ff00047c82 */ /* 0x000fcc0008000000 */
.L_x_37:
        /* <DEDUP_REMOVED lines=11> */
[----:B------:R-:W4:Y:S04]  /*1c10*/  @!P0 LDG.E R20, desc[UR6][R16.64+0x8] ;  /* 0x0000080610148981 */ /* 0x000f28000c1e1900 */
[----:B------:R-:W4:Y:S04]  /*1c20*/  @!P0 LDG.E R24, desc[UR6][R16.64+0x10] ;  /* 0x0000100610188981 */ /* 0x000f28000c1e1900 */
[----:B------:R-:W4:Y:S01]  /*1c30*/  @P1 LDG.E R26, desc[UR6][R16.64+0x24] ;  /* 0x00002406101a1981 */ /* 0x000f22000c1e1900 */
[----:B--2---:R-:W-:-:S03]  /*1c40*/  @!P0 LOP3.LUT R0, R0, R21, RZ, 0x3c, !PT ;  /* 0x0000001500008212 */ /* 0x004fc600078e3cff */
[----:B------:R-:W2:Y:S01]  /*1c50*/  @!P0 LDG.E R21, desc[UR6][R16.64+0xc] ;  /* 0x00000c0610158981 */ /* 0x000ea2000c1e1900 */
[----:B---3--:R-:W-:-:S03]  /*1c60*/  @P1 LOP3.LUT R0, R0, R25, RZ, 0x3c, !PT ;  /* 0x0000001900001212 */ /* 0x008fc600078e3cff */
[----:B------:R-:W3:Y:S01]  /*1c70*/  @P3 LDG.E R25, desc[UR6][R16.64+0x3c] ;  /* 0x00003c0610193981 */ /* 0x000ee2000c1e1900 */
[----:B----4-:R-:W-:-:S03]  /*1c80*/  @!P0 LOP3.LUT R6, R6, R23, RZ, 0x3c, !PT ;  /* 0x0000001706068212 */ /* 0x010fc600078e3cff */
[----:B------:R-:W4:Y:S01]  /*1c90*/  @P1 LDG.E R23, desc[UR6][R16.64+0x18] ;  /* 0x0000180610171981 */ /* 0x000f22000c1e1900 */
[----:B------:R-:W-:-:S03]  /*1ca0*/  @P2 LOP3.LUT R0, R0, R27, RZ, 0x3c, !PT ;  /* 0x0000001b00002212 */ /* 0x000fc600078e3cff */
[----:B------:R-:W4:Y:S01]  /*1cb0*/  @P5 LDG.E R27, desc[UR6][R16.64+0x64] ;  /* 0x00006406101b5981 */ /* 0x000f22000c1e1900 */
[----:B------:R-:W-:-:S03]  /*1cc0*/  @!P0 LOP3.LUT R7, R7, R20, RZ, 0x3c, !PT ;  /* 0x0000001407078212 */ /* 0x000fc600078e3cff */
[----:B------:R-:W4:Y:S01]  /*1cd0*/  @P1 LDG.E R20, desc[UR6][R16.64+0x1c] ;  /* 0x00001c0610141981 */ /* 0x000f22000c1e1900 */
[----:B------:R-:W-:-:S03]  /*1ce0*/  @!P0 LOP3.LUT R5, R5, R24, RZ, 0x3c, !PT ;  /* 0x0000001805058212 */ /* 0x000fc600078e3cff */
[----:B------:R-:W4:Y:S01]  /*1cf0*/  @P2 LDG.E R24, desc[UR6][R16.64+0x30] ;  /* 0x0000300610182981 */ /* 0x000f22000c1e1900 */
[----:B--2---:R-:W-:-:S03]  /*1d00*/  @!P0 LOP3.LUT R4, R4, R21, RZ, 0x3c, !PT ;  /* 0x0000001504048212 */ /* 0x004fc600078e3cff */
        /* <DEDUP_REMOVED lines=18> */
[----:B------:R-:W-:Y:S01]  /*1e30*/  @P3 LOP3.LUT R7, R7, R20, RZ, 0x3c, !PT ;  /* 0x0000001407073212 */ /* 0x000fe200078e3cff */
[----:B------:R-:W4:Y:S04]  /*1e40*/  @P6 LDG.E R26, desc[UR6][R16.64+0x80] ;  /* 0x00008006101a6981 */ /* 0x000f28000c1e1900 */
        /* <DEDUP_REMOVED lines=24> */
[----:B------:R-:W4:Y:S01]  /*1fd0*/  @P6 LDG.E R20, desc[UR6][R16.64+0x88] ;  /* 0x0000880610146981 */ /* 0x000f22000c1e1900 */
        /* <DEDUP_REMOVED lines=12> */
[----:B------:R-:W-:Y:S02]  /*20a0*/  @P0 LOP3.LUT R5, R5, R26, RZ, 0x3c, !PT ;  /* 0x0000001a05050212 */ /* 0x000fe400078e3cff */
[----:B--2---:R-:W-:-:S04]  /*20b0*/  @P6 LOP3.LUT R4, R4, R21, RZ, 0x3c, !PT ;  /* 0x0000001504046212 */ /* 0x004fc800078e3cff */
[----:B---3--:R-:W-:Y:S02]  /*20c0*/  @P0 LOP3.LUT R4, R4, R25, RZ, 0x3c, !PT ;  /* 0x0000001904040212 */ /* 0x008fe400078e3cff */
[----:B----4-:R-:W-:Y:S02]  /*20d0*/  @P0 LOP3.LUT R6, R6, R23, RZ, 0x3c, !PT ;  /* 0x0000001706060212 */ /* 0x010fe400078e3cff */
        /* <DEDUP_REMOVED lines=15> */
[----:B------:R-:W2:Y:S01]  /*21d0*/  @P0 LDG.E R24, desc[UR6][R16.64+0xa8] ;  /* 0x0000a80610180981 */ /* 0x000ea2000c1e1900 */
[----:B------:R-:W-:-:S03]  /*21e0*/  @P3 LOP3.LUT R0, R0, R27, RZ, 0x3c, !PT ;  /* 0x0000001b00003212 */ /* 0x000fc600078e3cff */
[----:B------:R-:W2:Y:S01]  /*21f0*/  @P5 LDG.E R27, desc[UR6][R16.64+0x104] ;  /* 0x00010406101b5981 */ /* 0x000ea2000c1e1900 */
[----:B------:R-:W-:-:S03]  /*2200*/  @P1 LOP3.LUT R5, R5, R20, RZ, 0x3c, !PT ;  /* 0x0000001405051212 */ /* 0x000fc600078e3cff */
[----:B------:R-:W2:Y:S01]  /*2210*/  @P3 LDG.E R20, desc[UR6][R16.64+0xec] ;  /* 0x0000ec0610143981 */ /* 0x000ea2000c1e1900 */
[----:B---3--:R-:W-:-:S03]  /*2220*/  @P0 LOP3.LUT R4, R4, R23, RZ, 0x3c, !PT ;  /* 0x0000001704040212 */ /* 0x008fc600078e3cff */
[----:B------:R-:W3:Y:S01]  /*2230*/  @P1 LDG.E R23, desc[UR6][R16.64+0xb8] ;  /* 0x0000b80610171981 */ /* 0x000ee2000c1e1900 */
[----:B----4-:R-:W-:-:S03]  /*2240*/  @P4 LOP3.LUT R0, R0, R25, RZ, 0x3c, !PT ;  /* 0x0000001900004212 */ /* 0x010fc600078e3cff */
[----:B------:R-:W4:Y:S01]  /*2250*/  @P1 LDG.E R25, desc[UR6][R16.64+0xc0] ;  /* 0x0000c00610191981 */ /* 0x000f22000c1e1900 */
[----:B--2---:R-:W-:-:S03]  /*2260*/  @P0 LOP3.LUT R7, R7, R24, RZ, 0x3c, !PT ;  /* 0x0000001807070212 */ /* 0x004fc600078e3cff */
[----:B------:R-:W2:Y:S01]  /*2270*/  @P1 LDG.E R24, desc[UR6][R16.64+0xbc] ;  /* 0x0000bc0610181981 */ /* 0x000ea2000c1e1900 */
[----:B------:R-:W-:Y:S02]  /*2280*/  @P2 LOP3.LUT R5, R5, R26, RZ, 0x3c, !PT ;  /* 0x0000001a05052212 */ /* 0x000fe400078e3cff */
[----:B------:R-:W-:Y:S01]  /*2290*/  @P0 LOP3.LUT R6, R6, R21, RZ, 0x3c, !PT ;  /* 0x0000001506060212 */ /* 0x000fe200078e3cff */
[----:B------:R-:W2:Y:S01]  /*22a0*/  @P4 LDG.E R26, desc[UR6][R16.64+0x100] ;  /* 0x00010006101a4981 */ /* 0x000ea2000c1e1900 */
[----:B------:R-:W-:-:S03]  /*22b0*/  @P3 LOP3.LUT R5, R5, R20, RZ, 0x3c, !PT ;  /* 0x0000001405053212 */ /* 0x000fc600078e3cff */
[----:B------:R-:W2:Y:S01]  /*22c0*/  @P2 LDG.E R21, desc[UR6][R16.64+0xcc] ;  /* 0x0000cc0610152981 */ /* 0x000ea2000c1e1900 */
[----:B------:R-:W-:-:S03]  /*22d0*/  LOP3.LUT P0, RZ, R22, 0x8000, RZ, 0xc0, !PT ;  /* 0x0000800016ff7812 */ /* 0x000fc6000780c0ff */
[----:B------:R-:W2:Y:S01]  /*22e0*/  @P2 LDG.E R20, desc[UR6][R16.64+0xd0] ;  /* 0x0000d00610142981 */ /* 0x000ea2000c1e1900 */
[----:B------:R-:W-:-:S03]  /*22f0*/  @P5 LOP3.LUT R0, R0, R27, RZ, 0x3c, !PT ;  /* 0x0000001b00005212 */ /* 0x000fc600078e3cff */
[----:B------:R-:W2:Y:S04]  /*2300*/  @P3 LDG.E R22, desc[UR6][R16.64+0xe4] ;  /* 0x0000e40610163981 */ /* 0x000ea8000c1e1900 */
[----:B------:R-:W2:Y:S04]  /*2310*/  @P6 LDG.E R27, desc[UR6][R16.64+0x118] ;  /* 0x00011806101b6981 */ /* 0x000ea8000c1e1900 */
        /* <DEDUP_REMOVED lines=8> */
[----:B------:R-:W-:Y:S02]  /*23a0*/  @P2 LOP3.LUT R6, R6, R21, RZ, 0x3c, !PT ;  /* 0x0000001506062212 */ /* 0x000fe400078e3cff */
[----:B------:R-:W2:Y:S01]  /*23b0*/  @P3 LDG.E R21, desc[UR6][R16.64+0xe8] ;  /* 0x0000e80610153981 */ /* 0x000ea2000c1e1900 */
        /* <DEDUP_REMOVED lines=12> */
[----:B------:R-:W-:-:S03]  /*2480*/  @P3 LOP3.LUT R4, R4, R21, RZ, 0x3c, !PT ;  /* 0x0000001504043212 */ /* 0x000fc600078e3cff */
        /* <DEDUP_REMOVED lines=11> */
[----:B------:R-:W-:Y:S02]  /*2540*/  @P5 LOP3.LUT R6, R6, R27, RZ, 0x3c, !PT ;  /* 0x0000001b06065212 */ /* 0x000fe400078e3cff */
[----:B--2---:R-:W-:Y:S01]  /*2550*/  @P6 LOP3.LUT R5, R5, R24, RZ, 0x3c, !PT ;  /* 0x0000001805056212 */ /* 0x004fe200078e3cff */
[----:B------:R-:W2:Y:S04]  /*2560*/  @P0 LDG.E R27, desc[UR6][R16.64+0x130] ;  /* 0x00013006101b0981 */ /* 0x000ea8000c1e1900 */
[----:B------:R-:W2:Y:S01]  /*2570*/  @P0 LDG.E R24, desc[UR6][R16.64+0x13c] ;  /* 0x00013c0610180981 */ /* 0x000ea2000c1e1900 */
[----:B------:R-:W-:Y:S01]  /*2580*/  UIADD3 UR4, UPT, UPT, UR4, 0x10, URZ ;  /* 0x0000001004047890 */ /* 0x000fe2000fffe0ff */
[----:B------:R-:W-:-:S03]  /*2590*/  @P5 LOP3.LUT R4, R4, R21, RZ, 0x3c, !PT ;  /* 0x0000001504045212 */ /* 0x000fc600078e3cff */
[----:B------:R-:W-:Y:S01]  /*25a0*/  UISETP.NE.AND UP0, UPT, UR4, 0x20, UPT ;  /* 0x000000200400788c */ /* 0x000fe2000bf05270 */
[----:B------:R-:W-:-:S04]  /*25b0*/  @P6 LOP3.LUT R7, R7, R22, RZ, 0x3c, !PT ;  /* 0x0000001607076212 */ /* 0x000fc800078e3cff */
[----:B------:R-:W-:Y:S02]  /*25c0*/  @P0 LOP3.LUT R7, R7, R20, RZ, 0x3c, !PT ;  /* 0x0000001407070212 */ /* 0x000fe400078e3cff */
[----:B---3--:R-:W-:Y:S02]  /*25d0*/  @P6 LOP3.LUT R6, R6, R23, RZ, 0x3c, !PT ;  /* 0x0000001706066212 */ /* 0x008fe400078e3cff */
[----:B----4-:R-:W-:Y:S02]  /*25e0*/  @P6 LOP3.LUT R4, R4, R25, RZ, 0x3c, !PT ;  /* 0x0000001904046212 */ /* 0x010fe400078e3cff */
[----:B--2---:R-:W-:Y:S02]  /*25f0*/  @P0 LOP3.LUT R6, R6, R27, RZ, 0x3c, !PT ;  /* 0x0000001b06060212 */ /* 0x004fe400078e3cff */
[----:B------:R-:W-:Y:S02]  /*2600*/  @P0 LOP3.LUT R4, R4, R29, RZ, 0x3c, !PT ;  /* 0x0000001d04040212 */ /* 0x000fe400078e3cff */
[----:B------:R-:W-:Y:S01]  /*2610*/  @P0 LOP3.LUT R5, R5, R24, RZ, 0x3c, !PT ;  /* 0x0000001805050212 */ /* 0x000fe200078e3cff */
[----:B------:R-:W-:Y:S06]  /*2620*/  BRA.U UP0, `(.L_x_37) ;  /* 0xfffffff5004c7547 */ /* 0x000fec000b83ffff */
[----:B------:R-:W-:-:S05]  /*2630*/  VIADD R18, R18, 0x1 ;  /* 0x0000000112127836 */ /* 0x000fca0000000000 */
[----:B------:R-:W-:-:S13]  /*2640*/  ISETP.NE.AND P0, PT, R18, 0x5, PT ;  /* 0x000000051200780c */ /* 0x000fda0003f05270 */
[----:B------:R-:W-:Y:S05]  /*2650*/  @P0 BRA `(.L_x_38) ;  /* 0xfffffff400300947 */ /* 0x000fea000383ffff */
[----:B------:R2:W-:Y:S04]  /*2660*/  STL.64 [R1+0x8], R6 ;  /* 0x0000080601007387 */ /* 0x0005e80000100a00 */
[----:B------:R2:W-:Y:S04]  /*2670*/  STL [R1+0x4], R0 ;  /* 0x0000040001007387 */ /* 0x0005e80000100800 */
[----:B------:R2:W-:Y:S02]  /*2680*/  STL.64 [R1+0x10], R4 ;  /* 0x0000100401007387 */ /* 0x0005e40000100a00 */
.L_x_32:
[----:B0-----:R-:W-:Y:S05]  /*2690*/  BSYNC.RECONVERGENT B1 ;  /* 0x0000000000017941 */ /* 0x001fea0003800200 */
.L_x_31:
[C---:B------:R-:W-:Y:S01]  /*26a0*/  ISETP.GE.U32.AND P0, PT, R13.reuse, 0x4, PT ;  /* 0x000000040d00780c */ /* 0x040fe20003f06070 */
[----:B------:R-:W-:Y:S01]  /*26b0*/  VIADD R12, R12, 0x1 ;  /* 0x000000010c0c7836 */ /* 0x000fe20000000000 */
[--C-:B------:R-:W-:Y:S02]  /*26c0*/  SHF.R.U64 R13, R13, 0x2, R14.reuse ;  /* 0x000000020d0d7819 */ /* 0x100fe4000000120e */
[----:B------:R-:W-:Y:S02]  /*26d0*/  ISETP.GE.U32.AND.EX P0, PT, R14, RZ, PT, P0 ;  /* 0x000000ff0e00720c */ /* 0x000fe40003f06100 */
[----:B------:R-:W-:-:S11]  /*26e0*/  SHF.R.U32.HI R14, RZ, 0x2, R14 ;  /* 0x00000002ff0e7819 */ /* 0x000fd6000001160e */
[----:B------:R-:W-:Y:S05]  /*26f0*/  @P0 BRA `(.L_x_39) ;  /* 0xffffffd800dc0947 */ /* 0x000fea000383ffff */
.L_x_30:
[----:B0-----:R-:W-:Y:S05]  /*2700*/  BSYNC.RECONVERGENT B0 ;  /* 0x0000000000007941 */ /* 0x001fea0003800200 */
.L_x_29:
[----:B------:R-:W-:Y:S01]  /*2710*/  ISETP.NE.AND P0, PT, R9, RZ, PT ;  /* 0x000000ff0900720c */ /* 0x000fe20003f05270 */
[----:B------:R-:W-:-:S12]  /*2720*/  BSSY.RECONVERGENT B0, `(.L_x_40) ;  /* 0x000024f000007945 */ /* 0x000fd80003800200 */
[----:B------:R-:W-:Y:S05]  /*2730*/  @!P0 BRA `(.L_x_41) ;  /* 0x0000002400348947 */ /* 0x000fea0003800000 */
[----:B------:R-:W-:Y:S01]  /*2740*/  IMAD.MOV.U32 R14, RZ, RZ, R9 ;  /* 0x000000ffff0e7224 */ /* 0x000fe200078e0009 */
[----:B-1----:R-:W-:-:S07]  /*2750*/  CS2R R12, SRZ ;  /* 0x00000000000c7805 */ /* 0x002fce000001ff00 */
.L_x_50:
[----:B------:R-:W-:Y:S01]  /*2760*/  LOP3.LUT R21, R14, 0x3, RZ, 0xc0, !PT ;  /* 0x000000030e157812 */ /* 0x000fe200078ec0ff */
[----:B------:R-:W-:Y:S03]  /*2770*/  BSSY.RECONVERGENT B1, `(.L_x_42) ;  /* 0x0000243000017945 */ /* 0x000fe60003800200 */
[----:B------:R-:W-:-:S04]  /*2780*/  ISETP.NE.U32.AND P0, PT, R21, RZ, PT ;  /* 0x000000ff1500720c */ /* 0x000fc80003f05070 */
[----:B------:R-:W-:-:S13]  /*2790*/  ISETP.NE.AND.EX P0, PT, RZ, RZ, PT, P0 ;  /* 0x000000ffff00720c */ /* 0x000fda0003f05300 */
[----:B01-3--:R-:W-:Y:S05]  /*27a0*/  @!P0 BRA `(.L_x_43) ;  /* 0x0000002000fc8947 */ /* 0x00bfea0003800000 */
[----:B------:R-:W0:Y:S01]  /*27b0*/  LDC.64 R10, c[0x4][0x8] ;  /* 0x01000200ff0a7b82 */ /* 0x000e220000000a00 */
[----:B------:R-:W-:Y:S01]  /*27c0*/  UMOV UR4, URZ ;  /* 0x000000ff00047c82 */ /* 0x000fe20008000000 */
[----:B--2---:R-:W-:Y:S01]  /*27d0*/  IMAD.MOV.U32 R0, RZ, RZ, RZ ;  /* 0x000000ffff007224 */ /* 0x004fe200078e00ff */
[----:B------:R-:W-:Y:S01]  /*27e0*/  CS2R R6, SRZ ;  /* 0x0000000000067805 */ /* 0x000fe2000001ff00 */
[----:B------:R-:W-:Y:S02]  /*27f0*/  IMAD.MOV.U32 R18, RZ, RZ, RZ ;  /* 0x000000ffff127224 */ /* 0x000fe400078e00ff */
[----:B------:R-:W-:Y:S02]  /*2800*/  IMAD.MOV.U32 R4, RZ, RZ, RZ ;  /* 0x000000ffff047224 */ /* 0x000fe400078e00ff */
[----:B------:R-:W-:Y:S02]  /*2810*/  IMAD.U32 R5, RZ, RZ, UR4 ;  /* 0x00000004ff057e24 */ /* 0x000fe4000f8e00ff */
[----:B0-----:R-:W-:-:S07]  /*2820*/  IMAD.WIDE.U32 R10, R12, 0xc80, R10 ;  /* 0x00000c800c0a7825 */ /* 0x001fce00078e000a */
.L_x_45:
[----:B------:R-:W-:-:S06]  /*2830*/  IMAD R15, R18, 0x4, R3 ;  /* 0x00000004120f7824 */ /* 0x000fcc00078e0203 */
[----:B------:R-:W5:Y:S01]  /*2840*/  LDL R15, [R15+0x4] ;  /* 0x000004000f0f7983 */ /* 0x000f620000100800 */
[----:B------:R-:W-:Y:S01]  /*2850*/  IMAD.SHL.U32 R19, R18, 0x20, RZ ;  /* 0x0000002012137824 */ /* 0x000fe200078e00ff */
[----:B------:R-:W-:-:S06]  /*2860*/  UMOV UR4, URZ ;  /* 0x000000ff00047c82 */ /* 0x000fcc0008000000 */
.L_x_44:
        /* <DEDUP_REMOVED lines=181> */
[----:B------:R-:W-:Y:S05]  /*33c0*/  @!P0 BRA `(.L_x_43) ;  /* 0x0000001400f48947 */ /* 0x000fea0003800000 */
[----:B------:R-:W-:Y:S01]  /*33d0*/  UMOV UR4, URZ ;  /* 0x000000ff00047c82 */ /* 0x000fe20008000000 */
[----:B0-----:R-:W-:Y:S01]  /*33e0*/  IMAD.MOV.U32 R0, RZ, RZ, RZ ;  /* 0x000000ffff007224 */ /* 0x001fe200078e00ff */
[----:B------:R-:W-:Y:S01]  /*33f0*/  CS2R R6, SRZ ;  /* 0x0000000000067805 */ /* 0x000fe2000001ff00 */
[----:B------:R-:W-:Y:S02]  /*3400*/  IMAD.MOV.U32 R18, RZ, RZ, RZ ;  /* 0x000000ffff127224 */ /* 0x000fe400078e00ff */
[----:B------:R-:W-:Y:S02]  /*3410*/  IMAD.MOV.U32 R4, RZ, RZ, RZ ;  /* 0x000000ffff047224 */ /* 0x000fe400078e00ff */
[----:B------:R-:W-:-:S07]  /*3420*/  IMAD.U32 R5, RZ, RZ, UR4 ;  /* 0x00000004ff057e24 */ /* 0x000fce000f8e00ff */
.L_x_47:
[----:B------:R-:W-:-:S06]  /*3430*/  IMAD R15, R18, 0x4, R3 ;  /* 0x00000004120f7824 */ /* 0x000fcc00078e0203 */
[----:B------:R-:W5:Y:S01]  /*3440*/  LDL R15, [R15+0x4] ;  /* 0x000004000f0f7983 */ /* 0x000f620000100800 */
[----:B------:R-:W-:Y:S01]  /*3450*/  IMAD.SHL.U32 R19, R18, 0x20, RZ ;  /* 0x0000002012137824 */ /* 0x000fe200078e00ff */
[----:B------:R-:W-:-:S06]  /*3460*/  UMOV UR4, URZ ;  /* 0x000000ff00047c82 */ /* 0x000fcc0008000000 */
.L_x_46:
        /* <DEDUP_REMOVED lines=188> */
.L_x_49:
[----:B------:R-:W-:-:S06]  /*4030*/  IMAD R15, R18, 0x4, R3 ;  /* 0x00000004120f7824 */ /* 0x000fcc00078e0203 */
[----:B------:R-:W5:Y:S01]  /*4040*/  LDL R15, [R15+0x4] ;  /* 0x000004000f0f7983 */ /* 0x000f620000100800 */
[----:B------:R-:W-:Y:S01]  /*4050*/  IMAD.SHL.U32 R19, R18, 0x20, RZ ;  /* 0x0000002012137824 */ /* 0x000fe200078e00ff */
[----:B------:R-:W-:-:S06]  /*4060*/  UMOV UR4, URZ ;  /* 0x000000ff00047c82 */ /* 0x000fcc0008000000 */
.L_x_48:
        /* <DEDUP_REMOVED lines=179> */
.L_x_43:
[----:B------:R-:W-:Y:S05]  /*4ba0*/  BSYNC.RECONVERGENT B1 ;  /* 0x0000000000017941 */ /* 0x000fea0003800200 */
.L_x_42:
[----:B------:R-:W-:Y:S01]  /*4bb0*/  ISETP.GT.U32.AND P0, PT, R14, 0x3, PT ;  /* 0x000000030e00780c */ /* 0x000fe20003f04070 */
[----:B------:R-:W-:Y:S01]  /*4bc0*/  VIADD R12, R12, 0x1 ;  /* 0x000000010c0c7836 */ /* 0x000fe20000000000 */
[--C-:B------:R-:W-:Y:S02]  /*4bd0*/  SHF.R.U64 R14, R14, 0x2, R13.reuse ;  /* 0x000000020e0e7819 */ /* 0x100fe4000000120d */
[----:B------:R-:W-:Y:S02]  /*4be0*/  ISETP.GT.U32.AND.EX P0, PT, R13, RZ, PT, P0 ;  /* 0x000000ff0d00720c */ /* 0x000fe40003f04100 */
[----:B------:R-:W-:-:S11]  /*4bf0*/  SHF.R.U32.HI R13, RZ, 0x2, R13 ;  /* 0x00000002ff0d7819 */ /* 0x000fd6000001160d */
[----:B------:R-:W-:Y:S05]  /*4c00*/  @P0 BRA `(.L_x_50) ;  /* 0xffffffd800d40947 */ /* 0x000fea000383ffff */
.L_x_41:
[----:B------:R-:W-:Y:S05]  /*4c10*/  BSYNC.RECONVERGENT B0 ;  /* 0x0000000000007941 */ /* 0x000fea0003800200 */
.L_x_40:
[----:B------:R-:W-:-:S13]  /*4c20*/  ISETP.GE.AND P0, PT, R8, UR5, PT ;  /* 0x0000000508007c0c */ /* 0x000fda000bf06270 */
[----:B------:R-:W-:Y:S05]  /*4c30*/  @P0 BRA `(.L_x_51) ;  /* 0x0000000000c00947 */ /* 0x000fea0003800000 */
[----:B------:R-:W-:-:S13]  /*4c40*/  ISETP.NE.AND P0, PT, R9, R8, PT ;  /* 0x000000080900720c */ /* 0x000fda0003f05270 */
[----:B0123--:R-:W0:Y:S02]  /*4c50*/  @!P0 LDC.64 R6, c[0x0][0x380] ;  /* 0x0000e000ff068b82 */ /* 0x00fe240000000a00 */
[----:B0-----:R-:W-:-:S05]  /*4c60*/  @!P0 IMAD.WIDE R6, R2, 0x4, R6 ;  /* 0x0000000402068825 */ /* 0x001fca00078e0206 */
[----:B------:R0:W-:Y:S01]  /*4c70*/  @!P0 STG.E desc[UR6][R6.64], RZ ;  /* 0x000000ff06008986 */ /* 0x0001e2000c101906 */
[----:B------:R-:W-:Y:S05]  /*4c80*/  @!P0 EXIT ;  /* 0x000000000000894d */ /* 0x000fea0003800000 */
[----:B------:R-:W1:Y:S01]  /*4c90*/  LDCU UR4, c[0x0][0x394] ;  /* 0x00007280ff0477ac */ /* 0x000e620008000800 */
[CC--:B------:R-:W-:Y:S02]  /*4ca0*/  VIMNMX R3, PT, PT, R8.reuse, R9.reuse, PT ;  /* 0x0000000908037248 */ /* 0x0c0fe40003fe0100 */
[----:B------:R-:W-:Y:S02]  /*4cb0*/  ISETP.GE.AND P0, PT, R9, UR5, PT ;  /* 0x0000000509007c0c */ /* 0x000fe4000bf06270 */
[----:B------:R-:W-:Y:S02]  /*4cc0*/  VIMNMX R8, PT, PT, R8, R9, !PT ;  /* 0x0000000908087248 */ /* 0x000fe40007fe0100 */
[----:B-1----:R-:W-:Y:S02]  /*4cd0*/  ISETP.LE.OR P0, PT, R3, UR4, P0 ;  /* 0x0000000403007c0c */ /* 0x002fe40008703670 */
[----:B------:R-:W-:-:S13]  /*4ce0*/  ISETP.GE.AND P1, PT, R8, UR4, PT ;  /* 0x0000000408007c0c */ /* 0x000fda000bf26270 */
[----:B------:R-:W-:Y:S05]  /*4cf0*/  @P0 BRA P1, `(.L_x_52) ;  /* 0x0000000000440947 */ /* 0x000fea0000800000 */
[----:B------:R-:W-:Y:S01]  /*4d00*/  SHF.R.U32.HI R3, RZ, 0x2, R0 ;  /* 0x00000002ff037819 */ /* 0x000fe20000011600 */
[----:B0-----:R-:W0:Y:S01]  /*4d10*/  LDC.64 R6, c[0x0][0x380] ;  /* 0x0000e000ff067b82 */ /* 0x001e220000000a00 */
[----:B------:R-:W1:Y:S02]  /*4d20*/  LDCU UR4, c[0x0][0x388] ;  /* 0x00007100ff0477ac */ /* 0x000e640008000800 */
[----:B------:R-:W-:Y:S01]  /*4d30*/  LOP3.LUT R3, R3, R0, RZ, 0x3c, !PT ;  /* 0x0000000003037212 */ /* 0x000fe200078e3cff */
[----:B------:R-:W-:-:S04]  /*4d40*/  IMAD.SHL.U32 R0, R5, 0x10, RZ ;  /* 0x0000001005007824 */ /* 0x000fc800078e00ff */
[----:B------:R-:W-:-:S05]  /*4d50*/  IMAD.SHL.U32 R4, R3, 0x2, RZ ;  /* 0x0000000203047824 */ /* 0x000fca00078e00ff */
[----:B------:R-:W-:Y:S01]  /*4d60*/  LOP3.LUT R0, R3, R4, R0, 0x96, !PT ;  /* 0x0000000403007212 */ /* 0x000fe200078e9600 */
[----:B------:R-:W-:-:S03]  /*4d70*/  IMAD.MOV.U32 R3, RZ, RZ, 0x2f800000 ;  /* 0x2f800000ff037424 */ /* 0x000fc600078e00ff */
[----:B------:R-:W-:-:S05]  /*4d80*/  LOP3.LUT R0, R0, R5, RZ, 0x3c, !PT ;  /* 0x0000000500007212 */ /* 0x000fca00078e3cff */
[----:B------:R-:W-:Y:S02]  /*4d90*/  IMAD R0, R9, 0x587c5, R0 ;  /* 0x000587c509007824 */ /* 0x000fe400078e0200 */
[----:B0-----:R-:W-:-:S04]  /*4da0*/  IMAD.WIDE R6, R2, 0x4, R6 ;  /* 0x0000000402067825 */ /* 0x001fc800078e0206 */
[----:B------:R-:W-:-:S05]  /*4db0*/  VIADD R0, R0, 0x2ac1d59a ;  /* 0x2ac1d59a00007836 */ /* 0x000fca0000000000 */
[----:B------:R-:W-:-:S05]  /*4dc0*/  I2FP.F32.U32 R0, R0 ;  /* 0x0000000000007245 */ /* 0x000fca0000201000 */
[----:B------:R-:W-:-:S04]  /*4dd0*/  FFMA R0, R0, R3, 1.1641532182693481445e-10 ;  /* 0x2f00000000007423 */ /* 0x000fc80000000003 */
[----:B-1----:R-:W-:-:S05]  /*4de0*/  FMUL R3, R0, UR4 ;  /* 0x0000000400037c20 */ /* 0x002fca0008400000 */
[----:B------:R-:W-:Y:S01]  /*4df0*/  STG.E desc[UR6][R6.64], R3 ;  /* 0x0000000306007986 */ /* 0x000fe2000c101906 */
[----:B------:R-:W-:Y:S05]  /*4e00*/  EXIT ;  /* 0x000000000000794d */ /* 0x000fea0003800000 */
.L_x_52:
[----:B------:R-:W-:-:S13]  /*4e10*/  ISETP.GT.AND P0, PT, R9, UR5, PT ;  /* 0x0000000509007c0c */ /* 0x000fda000bf04270 */
[----:B------:R-:W-:Y:S05]  /*4e20*/  @!P0 EXIT ;  /* 0x000000000000894d */ /* 0x000fea0003800000 */
        /* <DEDUP_REMOVED lines=17> */
.L_x_51:
[----:B------:R-:W-:-:S13]  /*4f40*/  ISETP.GE.AND P0, PT, R9, UR5, PT ;  /* 0x0000000509007c0c */ /* 0x000fda000bf06270 */
[----:B------:R-:W-:Y:S05]  /*4f50*/  @P0 EXIT ;  /* 0x000000000000094d */ /* 0x000fea0003800000 */
[----:B------:R-:W-:Y:S01]  /*4f60*/  SHF.R.U32.HI R3, RZ, 0x2, R0 ;  /* 0x00000002ff037819 */ /* 0x000fe20000011600 */
[----:B0123--:R-:W0:Y:S01]  /*4f70*/  LDC.64 R6, c[0x0][0x380] ;  /* 0x0000e000ff067b82 */ /* 0x00fe220000000a00 */
        /* <DEDUP_REMOVED lines=15> */
.L_x_53:
        /* <DEDUP_REMOVED lines=9> */
.L_x_80:


//--------------------- .text._Z12init_neuronsPfS_Pii --------------------------
	.section	.text._Z12init_neuronsPfS_Pii,"ax",@progbits
	.align	128
        .global         _Z12init_neuronsPfS_Pii
        .type           _Z12init_neuronsPfS_Pii,@function
        .size           _Z12init_neuronsPfS_Pii,(.L_x_81 - _Z12init_neuronsPfS_Pii)
        .other          _Z12init_neuronsPfS_Pii,@"STO_CUDA_ENTRY STV_DEFAULT"
_Z12init_neuronsPfS_Pii:
.text._Z12init_neuronsPfS_Pii:
[----:B------:R-:W-:Y:S01]  /*0000*/  LDC R1, c[0x0][0x37c] ;  /* 0x0000df00ff017b82 */ /* 0x000fe20000000800 */
[----:B------:R-:W0:Y:S07]  /*0010*/  S2R R0, SR_TID.X ;  /* 0x0000000000007919 */ /* 0x000e2e0000002100 */
[----:B------:R-:W0:Y:S01]  /*0020*/  S2UR UR4, SR_CTAID.X ;  /* 0x00000000000479c3 */ /* 0x000e220000002500 */
[----:B------:R-:W1:Y:S07]  /*0030*/  LDCU UR5, c[0x0][0x398] ;  /* 0x00007300ff0577ac */ /* 0x000e6e0008000800 */
[----:B------:R-:W0:Y:S02]  /*0040*/  LDC R9, c[0x0][0x360] ;  /* 0x0000d800ff097b82 */ /* 0x000e240000000800 */
[----:B0-----:R-:W-:-:S05]  /*0050*/  IMAD R9, R9, UR4, R0 ;  /* 0x0000000409097c24 */ /* 0x001fca000f8e0200 */
[----:B-1----:R-:W-:-:S13]  /*0060*/  ISETP.GE.AND P0, PT, R9, UR5, PT ;  /* 0x0000000509007c0c */ /* 0x002fda000bf06270 */
[----:B------:R-:W-:Y:S05]  /*0070*/  @P0 EXIT ;  /* 0x000000000000094d */ /* 0x000fea0003800000 */
[----:B------:R-:W0:Y:S01]  /*0080*/  LDC.64 R2, c[0x0][0x380] ;  /* 0x0000e000ff027b82 */ /* 0x000e220000000a00 */
[----:B------:R-:W1:Y:S01]  /*0090*/  LDCU.64 UR4, c[0x0][0x358] ;  /* 0x00006b00ff0477ac */ /* 0x000e620008000a00 */
[----:B------:R-:W-:-:S06]  /*00a0*/  HFMA2 R11, -RZ, RZ, -3.2734375, 0 ;  /* 0xc28c0000ff0b7431 */ /* 0x000fcc00000001ff */
[----:B------:R-:W2:Y:S08]  /*00b0*/  LDC.64 R4, c[0x0][0x388] ;  /* 0x0000e200ff047b82 */ /* 0x000eb00000000a00 */
[----:B------:R-:W3:Y:S01]  /*00c0*/  LDC.64 R6, c[0x0][0x390] ;  /* 0x0000e400ff067b82 */ /* 0x000ee20000000a00 */
[----:B0-----:R-:W-:-:S05]  /*00d0*/  IMAD.WIDE R2, R9, 0x4, R2 ;  /* 0x0000000409027825 */ /* 0x001fca00078e0202 */
[----:B-1----:R-:W-:Y:S01]  /*00e0*/  STG.E desc[UR4][R2.64], R11 ;  /* 0x0000000b02007986 */ /* 0x002fe2000c101904 */
[----:B--2---:R-:W-:-:S05]  /*00f0*/  IMAD.WIDE R4, R9, 0x4, R4 ;  /* 0x0000000409047825 */ /* 0x004fca00078e0204 */
[----:B------:R-:W-:Y:S01]  /*0100*/  STG.E desc[UR4][R4.64], RZ ;  /* 0x000000ff04007986 */ /* 0x000fe2000c101904 */
[----:B---3--:R-:W-:-:S05]  /*0110*/  IMAD.WIDE R6, R9, 0x4, R6 ;  /* 0x0000000409067825 */ /* 0x008fca00078e0206 */
[----:B------:R-:W-:Y:S01]  /*0120*/  STG.E desc[UR4][R6.64], RZ ;  /* 0x000000ff06007986 */ /* 0x000fe2000c101904 */
[----:B------:R-:W-:Y:S05]  /*0130*/  EXIT ;  /* 0x000000000000794d */ /* 0x000fea0003800000 */
.L_x_54:
        /* <DEDUP_REMOVED lines=12> */
.L_x_81:


//--------------------- .text._Z13update_neuronPfS_S_PiS_S_iiiifi --------------------------
	.section	.text._Z13update_neuronPfS_S_PiS_S_iiiifi,"ax",@progbits
	.align	128
        .global         _Z13update_neuronPfS_S_PiS_S_iiiifi
        .type           _Z13update_neuronPfS_S_PiS_S_iiiifi,@function
        .size           _Z13update_neuronPfS_S_PiS_S_iiiifi,(.L_x_77 - _Z13update_neuronPfS_S_PiS_S_iiiifi)
        .other          _Z13update_neuronPfS_S_PiS_S_iiiifi,@"STO_CUDA_ENTRY STV_DEFAULT"
_Z13update_neuronPfS_S_PiS_S_iiiifi:
.text._Z13update_neuronPfS_S_PiS_S_iiiifi:
        /* <DEDUP_REMOVED lines=10> */
[----:B------:R-:W2:Y:S06]  /*00a0*/  LDCU UR6, c[0x0][0x3b4] ;  /* 0x00007680ff0677ac */ /* 0x000eac0008000800 */
[----:B------:R-:W3:Y:S01]  /*00b0*/  LDC.64 R14, c[0x0][0x3a0] ;  /* 0x0000e800ff0e7b82 */ /* 0x000ee20000000a00 */
[----:B------:R-:W4:Y:S07]  /*00c0*/  LDCU UR7, c[0x0][0x3c0] ;  /* 0x00007800ff0777ac */ /* 0x000f2e0008000800 */
[----:B------:R-:W5:Y:S08]  /*00d0*/  LDC.64 R6, c[0x0][0x380] ;  /* 0x0000e000ff067b82 */ /* 0x000f700000000a00 */
[----:B------:R-:W2:Y:S01]  /*00e0*/  LDC.64 R10, c[0x0][0x3a8] ;  /* 0x0000ea00ff0a7b82 */ /* 0x000ea20000000a00 */
[----:B0-----:R-:W-:-:S05]  /*00f0*/  IMAD.WIDE R4, R2, 0x4, R4 ;  /* 0x0000000402047825 */ /* 0x001fca00078e0204 */
[----:B-1----:R0:W-:Y:S02]  /*0100*/  STG.E desc[UR4][R4.64], RZ ;  /* 0x000000ff04007986 */ /* 0x0021e4000c101904 */
[----:B------:R-:W1:Y:S01]  /*0110*/  LDC.64 R12, c[0x0][0x388] ;  /* 0x0000e200ff0c7b82 */ /* 0x000e620000000a00 */
[----:B---3--:R-:W-:-:S05]  /*0120*/  IMAD.WIDE R14, R2, 0x4, R14 ;  /* 0x00000004020e7825 */ /* 0x008fca00078e020e */
[----:B------:R-:W3:Y:S01]  /*0130*/  LDG.E R3, desc[UR4][R14.64] ;  /* 0x000000040e037981 */ /* 0x000ee2000c1e1900 */
[----:B-----5:R-:W-:-:S05]  /*0140*/  IMAD.WIDE R6, R2, 0x4, R6 ;  /* 0x0000000402067825 */ /* 0x020fca00078e0206 */
[----:B------:R-:W5:Y:S01]  /*0150*/  LDG.E R8, desc[UR4][R6.64] ;  /* 0x0000000406087981 */ /* 0x000f62000c1e1900 */
[----:B--2---:R-:W-:-:S06]  /*0160*/  IMAD.WIDE R10, R2, 0x4, R10 ;  /* 0x00000004020a7825 */ /* 0x004fcc00078e020a */
[----:B------:R-:W2:Y:S01]  /*0170*/  LDG.E R10, desc[UR4][R10.64] ;  /* 0x000000040a0a7981 */ /* 0x000ea2000c1e1900 */
[----:B-1----:R-:W-:-:S06]  /*0180*/  IMAD.WIDE R12, R2, 0x4, R12 ;  /* 0x00000004020c7825 */ /* 0x002fcc00078e020c */
[----:B------:R-:W2:Y:S01]  /*0190*/  LDG.E R13, desc[UR4][R12.64] ;  /* 0x000000040c0d7981 */ /* 0x000ea2000c1e1900 */
[----:B------:R-:W-:Y:S01]  /*01a0*/  I2FP.F32.S32 R9, UR6 ;  /* 0x0000000600097c45 */ /* 0x000fe20008201400 */
[----:B------:R-:W-:Y:S01]  /*01b0*/  BSSY.RECONVERGENT B0, `(.L_x_55) ;  /* 0x000000f000007945 */ /* 0x000fe20003800200 */
[----:B---3--:R-:W1:Y:S03]  /*01c0*/  MUFU.RCP R16, R3 ;  /* 0x0000000300107308 */ /* 0x008e660000001000 */
[----:B-----5:R-:W-:-:S04]  /*01d0*/  FADD R9, R8, -R9 ;  /* 0x8000000908097221 */ /* 0x020fc80000000000 */
[----:B--2---:R-:W-:-:S04]  /*01e0*/  FFMA R0, -R10, R9, R13 ;  /* 0x000000090a007223 */ /* 0x004fc8000000010d */
[----:B----4-:R-:W-:Y:S01]  /*01f0*/  FMUL R0, R0, UR7 ;  /* 0x0000000700007c20 */ /* 0x010fe20008400000 */
[----:B-1----:R-:W-:-:S03]  /*0200*/  FFMA R9, -R3, R16, 1 ;  /* 0x3f80000003097423 */ /* 0x002fc60000000110 */
[----:B------:R-:W1:Y:S01]  /*0210*/  FCHK P0, R0, R3 ;  /* 0x0000000300007302 */ /* 0x000e620000000000 */
[----:B------:R-:W-:-:S04]  /*0220*/  FFMA R9, R16, R9, R16 ;  /* 0x0000000910097223 */ /* 0x000fc80000000010 */
[----:B------:R-:W-:-:S04]  /*0230*/  FFMA R10, R0, R9, RZ ;  /* 0x00000009000a7223 */ /* 0x000fc800000000ff */
[----:B------:R-:W-:-:S04]  /*0240*/  FFMA R11, -R3, R10, R0 ;  /* 0x0000000a030b7223 */ /* 0x000fc80000000100 */
[----:B------:R-:W-:Y:S01]  /*0250*/  FFMA R9, R9, R11, R10 ;  /* 0x0000000b09097223 */ /* 0x000fe2000000000a */
[----:B01----:R-:W-:Y:S06]  /*0260*/  @!P0 BRA `(.L_x_56) ;  /* 0x00000000000c8947 */ /* 0x003fec0003800000 */
[----:B------:R-:W-:-:S07]  /*0270*/  MOV R10, 0x290 ;  /* 0x00000290000a7802 */ /* 0x000fce0000000f00 */
[----:B------:R-:W-:Y:S05]  /*0280*/  CALL.REL.NOINC `($__internal_1_$__cuda_sm3x_div_rn_noftz_f32_slowpath) ;  /* 0x0000000000547944 */ /* 0x000fea0003c00000 */
[----:B------:R-:W-:-:S07]  /*0290*/  IMAD.MOV.U32 R9, RZ, RZ, R0 ;  /* 0x000000ffff097224 */ /* 0x000fce00078e0000 */
.L_x_56:
[----:B------:R-:W-:Y:S05]  /*02a0*/  BSYNC.RECONVERGENT B0 ;  /* 0x0000000000007941 */ /* 0x000fea0003800200 */
.L_x_55:
[----:B------:R-:W0:Y:S01]  /*02b0*/  LDC R3, c[0x0][0x3b0] ;  /* 0x0000ec00ff037b82 */ /* 0x000e220000000800 */
[----:B------:R-:W0:Y:S07]  /*02c0*/  LDCU UR6, c[0x0][0x3c4] ;  /* 0x00007880ff0677ac */ /* 0x000e2e0008000800 */
[----:B------:R-:W1:Y:S01]  /*02d0*/  LDC.64 R10, c[0x0][0x390] ;  /* 0x0000e400ff0a7b82 */ /* 0x000e620000000a00 */
[----:B0-----:R-:W-:Y:S01]  /*02e0*/  IMAD R3, R3, UR6, R2 ;  /* 0x0000000603037c24 */ /* 0x001fe2000f8e0202 */
[----:B------:R-:W0:Y:S03]  /*02f0*/  LDCU UR6, c[0x0][0x3b8] ;  /* 0x00007700ff0677ac */ /* 0x000e260008000800 */
[----:B-1----:R-:W-:-:S06]  /*0300*/  IMAD.WIDE R2, R3, 0x4, R10 ;  /* 0x0000000403027825 */ /* 0x002fcc00078e020a */
[----:B------:R-:W2:Y:S01]  /*0310*/  LDG.E R2, desc[UR4][R2.64] ;  /* 0x0000000402027981 */ /* 0x000ea2000c1e1900 */
[----:B0-----:R-:W-:Y:S01]  /*0320*/  I2FP.F32.S32 R0, UR6 ;  /* 0x0000000600007c45 */ /* 0x001fe20008201400 */
[----:B--2---:R-:W-:-:S04]  /*0330*/  FADD R9, R2, R9 ;  /* 0x0000000902097221 */ /* 0x004fc80000000000 */
[----:B------:R-:W-:-:S05]  /*0340*/  FADD R9, R8, R9 ;  /* 0x0000000908097221 */ /* 0x000fca0000000000 */
[----:B------:R-:W-:Y:S01]  /*0350*/  FSETP.GT.AND P0, PT, R9, R0, PT ;  /* 0x000000000900720b */ /* 0x000fe20003f04000 */
[----:B------:R0:W-:-:S12]  /*0360*/  STG.E desc[UR4][R6.64], R9 ;  /* 0x0000000906007986 */ /* 0x0001d8000c101904 */
[----:B0-----:R-:W-:Y:S05]  /*0370*/  @!P0 EXIT ;  /* 0x000000000000894d */ /* 0x001fea0003800000 */
[----:B------:R-:W0:Y:S01]  /*0380*/  LDCU UR6, c[0x0][0x3bc] ;  /* 0x00007780ff0677ac */ /* 0x000e220008000800 */
[----:B------:R-:W-:Y:S01]  /*0390*/  IMAD.MOV.U32 R9, RZ, RZ, 0x1 ;  /* 0x00000001ff097424 */ /* 0x000fe200078e00ff */
[----:B0-----:R-:W-:-:S05]  /*03a0*/  I2FP.F32.S32 R3, UR6 ;  /* 0x0000000600037c45 */ /* 0x001fca0008201400 */
[----:B------:R-:W-:Y:S04]  /*03b0*/  STG.E desc[UR4][R6.64], R3 ;  /* 0x0000000306007986 */ /* 0x000fe8000c101904 */
[----:B------:R-:W-:Y:S01]  /*03c0*/  STG.E desc[UR4][R4.64], R9 ;  /* 0x0000000904007986 */ /* 0x000fe2000c101904 */
[----:B------:R-:W-:Y:S05]  /*03d0*/  EXIT ;  /* 0x000000000000794d */ /* 0x000fea0003800000 */
        .weak           $__internal_1_$__cuda_sm3x_div_rn_noftz_f32_slowpath
        .type           $__internal_1_$__cuda_sm3x_div_rn_noftz_f32_slowpath,@function
        .size           $__internal_1_$__cuda_sm3x_div_rn_noftz_f32_slowpath,(.L_x_77 - $__internal_1_$__cuda_sm3x_div_rn_noftz_f32_slowpath)
$__internal_1_$__cuda_sm3x_div_rn_noftz_f32_slowpath:
[--C-:B------:R-:W-:Y:S01]  /*03e0*/  SHF.R.U32.HI R11, RZ, 0x17, R3.reuse ;  /* 0x00000017ff0b7819 */ /* 0x100fe20000011603 */
[----:B------:R-:W-:Y:S01]  /*03f0*/  BSSY.RECONVERGENT B1, `(.L_x_57) ;  /* 0x0000064000017945 */ /* 0x000fe20003800200 */
[--C-:B------:R-:W-:Y:S01]  /*0400*/  SHF.R.U32.HI R9, RZ, 0x17, R0.reuse ;  /* 0x00000017ff097819 */ /* 0x100fe20000011600 */
[----:B------:R-:W-:Y:S01]  /*0410*/  IMAD.MOV.U32 R13, RZ, RZ, R0 ;  /* 0x000000ffff0d7224 */ /* 0x000fe200078e0000 */
[----:B------:R-:W-:Y:S01]  /*0420*/  LOP3.LUT R11, R11, 0xff, RZ, 0xc0, !PT ;  /* 0x000000ff0b0b7812 */ /* 0x000fe200078ec0ff */
[----:B------:R-:W-:Y:S01]  /*0430*/  IMAD.MOV.U32 R14, RZ, RZ, R3 ;  /* 0x000000ffff0e7224 */ /* 0x000fe200078e0003 */
[----:B------:R-:W-:-:S03]  /*0440*/  LOP3.LUT R12, R9, 0xff, RZ, 0xc0, !PT ;  /* 0x000000ff090c7812 */ /* 0x000fc600078ec0ff */
[----:B------:R-:W-:Y:S02]  /*0450*/  VIADD R16, R11, 0xffffffff ;  /* 0xffffffff0b107836 */ /* 0x000fe40000000000 */
[----:B------:R-:W-:-:S03]  /*0460*/  VIADD R15, R12, 0xffffffff ;  /* 0xffffffff0c0f7836 */ /* 0x000fc60000000000 */
[----:B------:R-:W-:-:S04]  /*0470*/  ISETP.GT.U32.AND P0, PT, R16, 0xfd, PT ;  /* 0x000000fd1000780c */ /* 0x000fc80003f04070 */
[----:B------:R-:W-:-:S13]  /*0480*/  ISETP.GT.U32.OR P0, PT, R15, 0xfd, P0 ;  /* 0x000000fd0f00780c */ /* 0x000fda0000704470 */
[----:B------:R-:W-:Y:S01]  /*0490*/  @!P0 IMAD.MOV.U32 R9, RZ, RZ, RZ ;  /* 0x000000ffff098224 */ /* 0x000fe200078e00ff */
[----:B------:R-:W-:Y:S06]  /*04a0*/  @!P0 BRA `(.L_x_58) ;  /* 0x00000000005c8947 */ /* 0x000fec0003800000 */
[----:B------:R-:W-:Y:S02]  /*04b0*/  FSETP.GTU.FTZ.AND P0, PT, |R0|, +INF , PT ;  /* 0x7f8000000000780b */ /* 0x000fe40003f1c200 */
[----:B------:R-:W-:-:S04]  /*04c0*/  FSETP.GTU.FTZ.AND P1, PT, |R3|, +INF , PT ;  /* 0x7f8000000300780b */ /* 0x000fc80003f3c200 */
[----:B------:R-:W-:-:S13]  /*04d0*/  PLOP3.LUT P0, PT, P0, P1, PT, 0xf8, 0x8f ;  /* 0x00000000008f781c */ /* 0x000fda0000703f70 */
[----:B------:R-:W-:Y:S05]  /*04e0*/  @P0 BRA `(.L_x_59) ;  /* 0x00000004004c0947 */ /* 0x000fea0003800000 */
[----:B------:R-:W-:-:S13]  /*04f0*/  LOP3.LUT P0, RZ, R14, 0x7fffffff, R13, 0xc8, !PT ;  /* 0x7fffffff0eff7812 */ /* 0x000fda000780c80d */
[----:B------:R-:W-:Y:S05]  /*0500*/  @!P0 BRA `(.L_x_60) ;  /* 0x00000004003c8947 */ /* 0x000fea0003800000 */
[C---:B------:R-:W-:Y:S02]  /*0510*/  FSETP.NEU.FTZ.AND P2, PT, |R0|.reuse, +INF , PT ;  /* 0x7f8000000000780b */ /* 0x040fe40003f5d200 */
[----:B------:R-:W-:Y:S02]  /*0520*/  FSETP.NEU.FTZ.AND P1, PT, |R3|, +INF , PT ;  /* 0x7f8000000300780b */ /* 0x000fe40003f3d200 */
[----:B------:R-:W-:-:S11]  /*0530*/  FSETP.NEU.FTZ.AND P0, PT, |R0|, +INF , PT ;  /* 0x7f8000000000780b */ /* 0x000fd60003f1d200 */
[----:B------:R-:W-:Y:S05]  /*0540*/  @!P1 BRA !P2, `(.L_x_60) ;  /* 0x00000004002c9947 */ /* 0x000fea0005000000 */
[----:B------:R-:W-:-:S04]  /*0550*/  LOP3.LUT P2, RZ, R13, 0x7fffffff, RZ, 0xc0, !PT ;  /* 0x7fffffff0dff7812 */ /* 0x000fc8000784c0ff */
[----:B------:R-:W-:-:S13]  /*0560*/  PLOP3.LUT P1, PT, P1, P2, PT, 0x2f, 0xf2 ;  /* 0x0000000000f2781c */ /* 0x000fda0000f24577 */
[----:B------:R-:W-:Y:S05]  /*0570*/  @P1 BRA `(.L_x_61) ;  /* 0x0000000400181947 */ /* 0x000fea0003800000 */
[----:B------:R-:W-:-:S04]  /*0580*/  LOP3.LUT P1, RZ, R14, 0x7fffffff, RZ, 0xc0, !PT ;  /* 0x7fffffff0eff7812 */ /* 0x000fc8000782c0ff */
[----:B------:R-:W-:-:S13]  /*0590*/  PLOP3.LUT P0, PT, P0, P1, PT, 0x2f, 0xf2 ;  /* 0x0000000000f2781c */ /* 0x000fda0000702577 */
[----:B------:R-:W-:Y:S05]  /*05a0*/  @P0 BRA `(.L_x_62) ;  /* 0x0000000400000947 */ /* 0x000fea0003800000 */
[----:B------:R-:W-:Y:S02]  /*05b0*/  ISETP.GE.AND P0, PT, R15, RZ, PT ;  /* 0x000000ff0f00720c */ /* 0x000fe40003f06270 */
[----:B------:R-:W-:-:S11]  /*05c0*/  ISETP.GE.AND P1, PT, R16, RZ, PT ;  /* 0x000000ff1000720c */ /* 0x000fd60003f26270 */
[----:B------:R-:W-:Y:S02]  /*05d0*/  @P0 IMAD.MOV.U32 R9, RZ, RZ, RZ ;  /* 0x000000ffff090224 */ /* 0x000fe400078e00ff */
[----:B------:R-:W-:Y:S01]  /*05e0*/  @!P0 FFMA R13, R0, 1.84467440737095516160e+19, RZ ;  /* 0x5f800000000d8823 */ /* 0x000fe200000000ff */
[----:B------:R-:W-:Y:S02]  /*05f0*/  @!P0 IMAD.MOV.U32 R9, RZ, RZ, -0x40 ;  /* 0xffffffc0ff098424 */ /* 0x000fe400078e00ff */
[----:B------:R-:W-:Y:S02]  /*0600*/  @!P1 FFMA R14, R3, 1.84467440737095516160e+19, RZ ;  /* 0x5f800000030e9823 */ /* 0x000fe400000000ff */
[----:B------:R-:W-:-:S07]  /*0610*/  @!P1 VIADD R9, R9, 0x40 ;  /* 0x0000004009099836 */ /* 0x000fce0000000000 */
.L_x_58:
[----:B------:R-:W-:Y:S01]  /*0620*/  LEA R3, R11, 0xc0800000, 0x17 ;  /* 0xc08000000b037811 */ /* 0x000fe200078eb8ff */
[----:B------:R-:W-:Y:S01]  /*0630*/  VIADD R12, R12, 0xffffff81 ;  /* 0xffffff810c0c7836 */ /* 0x000fe20000000000 */
[----:B------:R-:W-:Y:S03]  /*0640*/  BSSY.RECONVERGENT B2, `(.L_x_63) ;  /* 0x0000035000027945 */ /* 0x000fe60003800200 */
[----:B------:R-:W-:Y:S02]  /*0650*/  IMAD.IADD R3, R14, 0x1, -R3 ;  /* 0x000000010e037824 */ /* 0x000fe400078e0a03 */
[C---:B------:R-:W-:Y:S01]  /*0660*/  IMAD R0, R12.reuse, -0x800000, R13 ;  /* 0xff8000000c007824 */ /* 0x040fe200078e020d */
[----:B------:R-:W-:Y:S01]  /*0670*/  IADD3 R12, PT, PT, R12, 0x7f, -R11 ;  /* 0x0000007f0c0c7810 */ /* 0x000fe20007ffe80b */
[----:B------:R-:W0:Y:S01]  /*0680*/  MUFU.RCP R14, R3 ;  /* 0x00000003000e7308 */ /* 0x000e220000001000 */
[----:B------:R-:W-:-:S03]  /*0690*/  FADD.FTZ R15, -R3, -RZ ;  /* 0x800000ff030f7221 */ /* 0x000fc60000010100 */
[----:B------:R-:W-:Y:S02]  /*06a0*/  IMAD.IADD R12, R12, 0x1, R9 ;  /* 0x000000010c0c7824 */ /* 0x000fe400078e0209 */
[----:B0-----:R-:W-:-:S04]  /*06b0*/  FFMA R17, R14, R15, 1 ;  /* 0x3f8000000e117423 */ /* 0x001fc8000000000f */
[----:B------:R-:W-:-:S04]  /*06c0*/  FFMA R16, R14, R17, R14 ;  /* 0x000000110e107223 */ /* 0x000fc8000000000e */
[----:B------:R-:W-:-:S04]  /*06d0*/  FFMA R13, R0, R16, RZ ;  /* 0x00000010000d7223 */ /* 0x000fc800000000ff */
[----:B------:R-:W-:-:S04]  /*06e0*/  FFMA R14, R15, R13, R0 ;  /* 0x0000000d0f0e7223 */ /* 0x000fc80000000000 */
[----:B------:R-:W-:-:S04]  /*06f0*/  FFMA R13, R16, R14, R13 ;  /* 0x0000000e100d7223 */ /* 0x000fc8000000000d */
[----:B------:R-:W-:-:S04]  /*0700*/  FFMA R14, R15, R13, R0 ;  /* 0x0000000d0f0e7223 */ /* 0x000fc80000000000 */
[----:B------:R-:W-:-:S05]  /*0710*/  FFMA R0, R16, R14, R13 ;  /* 0x0000000e10007223 */ /* 0x000fca000000000d */
[----:B------:R-:W-:-:S04]  /*0720*/  SHF.R.U32.HI R3, RZ, 0x17, R0 ;  /* 0x00000017ff037819 */ /* 0x000fc80000011600 */
[----:B------:R-:W-:-:S05]  /*0730*/  LOP3.LUT R3, R3, 0xff, RZ, 0xc0, !PT ;  /* 0x000000ff03037812 */ /* 0x000fca00078ec0ff */
[----:B------:R-:W-:-:S04]  /*0740*/  IMAD.IADD R11, R3, 0x1, R12 ;  /* 0x00000001030b7824 */ /* 0x000fc800078e020c */
[----:B------:R-:W-:-:S05]  /*0750*/  VIADD R3, R11, 0xffffffff ;  /* 0xffffffff0b037836 */ /* 0x000fca0000000000 */
[----:B------:R-:W-:-:S13]  /*0760*/  ISETP.GE.U32.AND P0, PT, R3, 0xfe, PT ;  /* 0x000000fe0300780c */ /* 0x000fda0003f06070 */
[----:B------:R-:W-:Y:S05]  /*0770*/  @!P0 BRA `(.L_x_64) ;  /* 0x0000000000808947 */ /* 0x000fea0003800000 */
[----:B------:R-:W-:-:S13]  /*0780*/  ISETP.GT.AND P0, PT, R11, 0xfe, PT ;  /* 0x000000fe0b00780c */ /* 0x000fda0003f04270 */
[----:B------:R-:W-:Y:S05]  /*0790*/  @P0 BRA `(.L_x_65) ;  /* 0x00000000006c0947 */ /* 0x000fea0003800000 */
[----:B------:R-:W-:-:S13]  /*07a0*/  ISETP.GE.AND P0, PT, R11, 0x1, PT ;  /* 0x000000010b00780c */ /* 0x000fda0003f06270 */
[----:B------:R-:W-:Y:S05]  /*07b0*/  @P0 BRA `(.L_x_66) ;  /* 0x0000000000740947 */ /* 0x000fea0003800000 */
[----:B------:R-:W-:Y:S02]  /*07c0*/  ISETP.GE.AND P0, PT, R11, -0x18, PT ;  /* 0xffffffe80b00780c */ /* 0x000fe40003f06270 */
[----:B------:R-:W-:-:S11]  /*07d0*/  LOP3.LUT R0, R0, 0x80000000, RZ, 0xc0, !PT ;  /* 0x8000000000007812 */ /* 0x000fd600078ec0ff */
[----:B------:R-:W-:Y:S05]  /*07e0*/  @!P0 BRA `(.L_x_66) ;  /* 0x0000000000688947 */ /* 0x000fea0003800000 */
[CCC-:B------:R-:W-:Y:S01]  /*07f0*/  FFMA.RZ R3, R16.reuse, R14.reuse, R13.reuse ;  /* 0x0000000e10037223 */ /* 0x1c0fe2000000c00d */
[CCC-:B------:R-:W-:Y:S01]  /*0800*/  FFMA.RM R12, R16.reuse, R14.reuse, R13.reuse ;  /* 0x0000000e100c7223 */ /* 0x1c0fe2000000400d */
[C---:B------:R-:W-:Y:S02]  /*0810*/  ISETP.NE.AND P2, PT, R11.reuse, RZ, PT ;  /* 0x000000ff0b00720c */ /* 0x040fe40003f45270 */
[----:B------:R-:W-:Y:S02]  /*0820*/  ISETP.NE.AND P1, PT, R11, RZ, PT ;  /* 0x000000ff0b00720c */ /* 0x000fe40003f25270 */
[----:B------:R-:W-:Y:S01]  /*0830*/  LOP3.LUT R9, R3, 0x7fffff, RZ, 0xc0, !PT ;  /* 0x007fffff03097812 */ /* 0x000fe200078ec0ff */
[----:B------:R-:W-:Y:S01]  /*0840*/  FFMA.RP R3, R16, R14, R13 ;  /* 0x0000000e10037223 */ /* 0x000fe2000000800d */
[----:B------:R-:W-:Y:S02]  /*0850*/  VIADD R14, R11, 0x20 ;  /* 0x000000200b0e7836 */ /* 0x000fe40000000000 */
[----:B------:R-:W-:Y:S01]  /*0860*/  LOP3.LUT R9, R9, 0x800000, RZ, 0xfc, !PT ;  /* 0x0080000009097812 */ /* 0x000fe200078efcff */
[----:B------:R-:W-:Y:S01]  /*0870*/  IMAD.MOV R11, RZ, RZ, -R11 ;  /* 0x000000ffff0b7224 */ /* 0x000fe200078e0a0b */
[----:B------:R-:W-:-:S02]  /*0880*/  FSETP.NEU.FTZ.AND P0, PT, R3, R12, PT ;  /* 0x0000000c0300720b */ /* 0x000fc40003f1d000 */
[----:B------:R-:W-:Y:S02]  /*0890*/  SHF.L.U32 R14, R9, R14, RZ ;  /* 0x0000000e090e7219 */ /* 0x000fe400000006ff */
[----:B------:R-:W-:Y:S02]  /*08a0*/  SEL R12, R11, RZ, P2 ;  /* 0x000000ff0b0c7207 */ /* 0x000fe40001000000 */
[----:B------:R-:W-:Y:S02]  /*08b0*/  ISETP.NE.AND P1, PT, R14, RZ, P1 ;  /* 0x000000ff0e00720c */ /* 0x000fe40000f25270 */
[----:B------:R-:W-:Y:S02]  /*08c0*/  SHF.R.U32.HI R12, RZ, R12, R9 ;  /* 0x0000000cff0c7219 */ /* 0x000fe40000011609 */
[----:B------:R-:W-:Y:S02]  /*08d0*/  PLOP3.LUT P0, PT, P0, P1, PT, 0xf8, 0x8f ;  /* 0x00000000008f781c */ /* 0x000fe40000703f70 */
[----:B------:R-:W-:-:S02]  /*08e0*/  SHF.R.U32.HI R14, RZ, 0x1, R12 ;  /* 0x00000001ff0e7819 */ /* 0x000fc4000001160c */
[----:B------:R-:W-:-:S04]  /*08f0*/  SEL R3, RZ, 0x1, !P0 ;  /* 0x00000001ff037807 */ /* 0x000fc80004000000 */
[----:B------:R-:W-:-:S04]  /*0900*/  LOP3.LUT R3, R3, 0x1, R14, 0xf8, !PT ;  /* 0x0000000103037812 */ /* 0x000fc800078ef80e */
[----:B------:R-:W-:-:S05]  /*0910*/  LOP3.LUT R3, R3, R12, RZ, 0xc0, !PT ;  /* 0x0000000c03037212 */ /* 0x000fca00078ec0ff */
[----:B------:R-:W-:-:S05]  /*0920*/  IMAD.IADD R3, R14, 0x1, R3 ;  /* 0x000000010e037824 */ /* 0x000fca00078e0203 */
[----:B------:R-:W-:Y:S01]  /*0930*/  LOP3.LUT R0, R3, R0, RZ, 0xfc, !PT ;  /* 0x0000000003007212 */ /* 0x000fe200078efcff */
[----:B------:R-:W-:Y:S06]  /*0940*/  BRA `(.L_x_66) ;  /* 0x0000000000107947 */ /* 0x000fec0003800000 */
.L_x_65:
[----:B------:R-:W-:-:S04]  /*0950*/  LOP3.LUT R0, R0, 0x80000000, RZ, 0xc0, !PT ;  /* 0x8000000000007812 */ /* 0x000fc800078ec0ff */
[----:B------:R-:W-:Y:S01]  /*0960*/  LOP3.LUT R0, R0, 0x7f800000, RZ, 0xfc, !PT ;  /* 0x7f80000000007812 */ /* 0x000fe200078efcff */
[----:B------:R-:W-:Y:S06]  /*0970*/  BRA `(.L_x_66) ;  /* 0x0000000000047947 */ /* 0x000fec0003800000 */
.L_x_64:
[----:B------:R-:W-:-:S07]  /*0980*/  IMAD R0, R12, 0x800000, R0 ;  /* 0x008000000c007824 */ /* 0x000fce00078e0200 */
.L_x_66:
[----:B------:R-:W-:Y:S05]  /*0990*/  BSYNC.RECONVERGENT B2 ;  /* 0x0000000000027941 */ /* 0x000fea0003800200 */
.L_x_63:
[----:B------:R-:W-:Y:S05]  /*09a0*/  BRA `(.L_x_67) ;  /* 0x0000000000207947 */ /* 0x000fea0003800000 */
.L_x_62:
[----:B------:R-:W-:-:S04]  /*09b0*/  LOP3.LUT R0, R14, 0x80000000, R13, 0x48, !PT ;  /* 0x800000000e007812 */ /* 0x000fc800078e480d */
[----:B------:R-:W-:Y:S01]  /*09c0*/  LOP3.LUT R0, R0, 0x7f800000, RZ, 0xfc, !PT ;  /* 0x7f80000000007812 */ /* 0x000fe200078efcff */
[----:B------:R-:W-:Y:S06]  /*09d0*/  BRA `(.L_x_67) ;  /* 0x0000000000147947 */ /* 0x000fec0003800000 */
.L_x_61:
[----:B------:R-:W-:Y:S01]  /*09e0*/  LOP3.LUT R0, R14, 0x80000000, R13, 0x48, !PT ;  /* 0x800000000e007812 */ /* 0x000fe200078e480d */
[----:B------:R-:W-:Y:S06]  /*09f0*/  BRA `(.L_x_67) ;  /* 0x00000000000c7947 */ /* 0x000fec0003800000 */
.L_x_60:
[----:B------:R-:W0:Y:S01]  /*0a00*/  MUFU.RSQ R0, -QNAN ;  /* 0xffc0000000007908 */ /* 0x000e220000001400 */
[----:B------:R-:W-:Y:S05]  /*0a10*/  BRA `(.L_x_67) ;  /* 0x0000000000047947 */ /* 0x000fea0003800000 */
.L_x_59:
[----:B------:R-:W-:-:S07]  /*0a20*/  FADD.FTZ R0, R0, R3 ;  /* 0x0000000300007221 */ /* 0x000fce0000010000 */
.L_x_67:
[----:B------:R-:W-:Y:S05]  /*0a30*/  BSYNC.RECONVERGENT B1 ;  /* 0x0000000000017941 */ /* 0x000fea0003800200 */
.L_x_57:
[----:B------:R-:W-:-:S04]  /*0a40*/  IMAD.MOV.U32 R11, RZ, RZ, 0x0 ;  /* 0x00000000ff0b7424 */ /* 0x000fc800078e00ff */
[----:B0-----:R-:W-:Y:S05]  /*0a50*/  RET.REL.NODEC R10 `(_Z13update_neuronPfS_S_PiS_S_iiiifi) ;  /* 0xfffffff40a687950 */ /* 0x001fea0003c3ffff */
.L_x_68:
        /* <DEDUP_REMOVED lines=10> */
.L_x_77:


//--------------------- .text._Z15synapse_currentPiPKbPKaS_ii --------------------------
	.section	.text._Z15synapse_currentPiPKbPKaS_ii,"ax",@progbits
	.align	128
        .global         _Z15synapse_currentPiPKbPKaS_ii
        .type           _Z15synapse_currentPiPKbPKaS_ii,@function
        .size           _Z15synapse_currentPiPKbPKaS_ii,(.L_x_83 - _Z15synapse_currentPiPKbPKaS_ii)
        .other          _Z15synapse_currentPiPKbPKaS_ii,@"STO_CUDA_ENTRY STV_DEFAULT"
_Z15synapse_currentPiPKbPKaS_ii:
.text._Z15synapse_currentPiPKbPKaS_ii:
        /* <DEDUP_REMOVED lines=8> */
[----:B------:R-:W0:Y:S01]  /*0080*/  LDCU.64 UR6, c[0x0][0x388] ;  /* 0x00007100ff0677ac */ /* 0x000e220008000a00 */
[----:B------:R-:W1:Y:S01]  /*0090*/  LDC R2, c[0x0][0x3a4] ;  /* 0x0000e900ff027b82 */ /* 0x000e620000000800 */
[----:B------:R-:W2:Y:S01]  /*00a0*/  LDCU.64 UR4, c[0x0][0x358] ;  /* 0x00006b00ff0477ac */ /* 0x000ea20008000a00 */
[----:B0-----:R-:W-:-:S04]  /*00b0*/  IADD3 R4, P0, PT, R3, UR6, RZ ;  /* 0x0000000603047c10 */ /* 0x001fc8000ff1e0ff */
[----:B------:R-:W-:-:S05]  /*00c0*/  LEA.HI.X.SX32 R5, R3, UR7, 0x1, P0 ;  /* 0x0000000703057c11 */ /* 0x000fca00080f0eff */
[----:B--2---:R-:W2:Y:S01]  /*00d0*/  LDG.E.U8 R4, desc[UR4][R4.64] ;  /* 0x0000000404047981 */ /* 0x004ea2000c1e1100 */
[----:B-1----:R-:W-:-:S04]  /*00e0*/  ISETP.GE.AND P0, PT, R2, 0x1, PT ;  /* 0x000000010200780c */ /* 0x002fc80003f06270 */
[----:B--2---:R-:W-:-:S13]  /*00f0*/  ISETP.NE.OR P0, PT, R4, 0x1, !P0 ;  /* 0x000000010400780c */ /* 0x004fda0004705670 */
[----:B------:R-:W-:Y:S05]  /*0100*/  @P0 EXIT ;  /* 0x000000000000094d */ /* 0x000fea0003800000 */
[C---:B------:R-:W-:Y:S01]  /*0110*/  ISETP.GE.U32.AND P1, PT, R2.reuse, 0x10, PT ;  /* 0x000000100200780c */ /* 0x040fe20003f26070 */
[----:B------:R-:W-:Y:S02]  /*0120*/  IMAD R0, R3, R2, RZ ;  /* 0x0000000203007224 */ /* 0x000fe400078e02ff */
[----:B------:R-:W-:Y:S01]  /*0130*/  HFMA2 R3, -RZ, RZ, 0, 0 ;  /* 0x00000000ff037431 */ /* 0x000fe200000001ff */
[----:B------:R-:W-:-:S09]  /*0140*/  LOP3.LUT P0, R18, R2, 0xf, RZ, 0xc0, !PT ;  /* 0x0000000f02127812 */ /* 0x000fd2000780c0ff */
[----:B------:R-:W-:Y:S05]  /*0150*/  @!P1 BRA `(.L_x_69) ;  /* 0x0000000400349947 */ /* 0x000fea0003800000 */
[----:B------:R-:W-:Y:S01]  /*0160*/  LOP3.LUT R3, R2, 0x7ffffff0, RZ, 0xc0, !PT ;  /* 0x7ffffff002037812 */ /* 0x000fe200078ec0ff */
[----:B------:R-:W0:Y:S01]  /*0170*/  LDCU.64 UR6, c[0x0][0x390] ;  /* 0x00007200ff0677ac */ /* 0x000e220008000a00 */
[----:B------:R-:W-:Y:S02]  /*0180*/  MOV R10, R0 ;  /* 0x00000000000a7202 */ /* 0x000fe40000000f00 */
[----:B------:R-:W-:-:S07]  /*0190*/  IADD3 R11, PT, PT, -R3, RZ, RZ ;  /* 0x000000ff030b7210 */ /* 0x000fce0007ffe1ff */
.L_x_70:
[----:B------:R-:W1:Y:S01]  /*01a0*/  LDC.64 R8, c[0x0][0x398] ;  /* 0x0000e600ff087b82 */ /* 0x000e620000000a00 */
[----:B0-----:R-:W-:-:S04]  /*01b0*/  IADD3 R6, P1, PT, R10, UR6, RZ ;  /* 0x000000060a067c10 */ /* 0x001fc8000ff3e0ff */
[----:B------:R-:W-:-:S03]  /*01c0*/  LEA.HI.X.SX32 R7, R10, UR7, 0x1, P1 ;  /* 0x000000070a077c11 */ /* 0x000fc600088f0eff */
[----:B---3--:R-:W0:Y:S02]  /*01d0*/  LDC.64 R4, c[0x0][0x380] ;  /* 0x0000e000ff047b82 */ /* 0x008e240000000a00 */
[----:B------:R-:W2:Y:S01]  /*01e0*/  LDG.E.S8 R19, desc[UR4][R6.64] ;  /* 0x0000000406137981 */ /* 0x000ea2000c1e1300 */
[----:B-1----:R-:W-:-:S05]  /*01f0*/  IMAD.WIDE R8, R10, 0x4, R8 ;  /* 0x000000040a087825 */ /* 0x002fca00078e0208 */
[----:B------:R-:W0:Y:S02]  /*0200*/  LDG.E R13, desc[UR4][R8.64] ;  /* 0x00000004080d7981 */ /* 0x000e24000c1e1900 */
[----:B0-----:R-:W-:-:S05]  /*0210*/  IMAD.WIDE R12, R13, 0x4, R4 ;  /* 0x000000040d0c7825 */ /* 0x001fca00078e0204 */
[----:B--2---:R0:W-:Y:S04]  /*0220*/  REDG.E.ADD.STRONG.GPU desc[UR4][R12.64], R19 ;  /* 0x000000130c00798e */ /* 0x0041e8000c12e104 */
[----:B------:R-:W2:Y:S04]  /*0230*/  LDG.E R15, desc[UR4][R8.64+0x4] ;  /* 0x00000404080f7981 */ /* 0x000ea8000c1e1900 */
[----:B------:R-:W3:Y:S01]  /*0240*/  LDG.E.S8 R21, desc[UR4][R6.64+0x1] ;  /* 0x0000010406157981 */ /* 0x000ee2000c1e1300 */
[----:B--2---:R-:W-:-:S05]  /*0250*/  IMAD.WIDE R14, R15, 0x4, R4 ;  /* 0x000000040f0e7825 */ /* 0x004fca00078e0204 */
[----:B---3--:R1:W-:Y:S04]  /*0260*/  REDG.E.ADD.STRONG.GPU desc[UR4][R14.64], R21 ;  /* 0x000000150e00798e */ /* 0x0083e8000c12e104 */
[----:B------:R-:W2:Y:S04]  /*0270*/  LDG.E R17, desc[UR4][R8.64+0x8] ;  /* 0x0000080408117981 */ /* 0x000ea8000c1e1900 */
[----:B------:R-:W3:Y:S01]  /*0280*/  LDG.E.S8 R23, desc[UR4][R6.64+0x2] ;  /* 0x0000020406177981 */ /* 0x000ee2000c1e1300 */
[----:B--2---:R-:W-:-:S05]  /*0290*/  IMAD.WIDE R16, R17, 0x4, R4 ;  /* 0x0000000411107825 */ /* 0x004fca00078e0204 */
[----:B---3--:R2:W-:Y:S04]  /*02a0*/  REDG.E.ADD.STRONG.GPU desc[UR4][R16.64], R23 ;  /* 0x000000171000798e */ /* 0x0085e8000c12e104 */
[----:B------:R-:W0:Y:S04]  /*02b0*/  LDG.E R25, desc[UR4][R8.64+0xc] ;  /* 0x00000c0408197981 */ /* 0x000e28000c1e1900 */
[----:B------:R-:W3:Y:S01]  /*02c0*/  LDG.E.S8 R27, desc[UR4][R6.64+0x3] ;  /* 0x00000304061b7981 */ /* 0x000ee2000c1e1300 */
[----:B0-----:R-:W-:-:S05]  /*02d0*/  IMAD.WIDE R12, R25, 0x4, R4 ;  /* 0x00000004190c7825 */ /* 0x001fca00078e0204 */
[----:B---3--:R0:W-:Y:S04]  /*02e0*/  REDG.E.ADD.STRONG.GPU desc[UR4][R12.64], R27 ;  /* 0x0000001b0c00798e */ /* 0x0081e8000c12e104 */
[----:B------:R-:W1:Y:S04]  /*02f0*/  LDG.E R19, desc[UR4][R8.64+0x10] ;  /* 0x0000100408137981 */ /* 0x000e68000c1e1900 */
[----:B------:R-:W3:Y:S01]  /*0300*/  LDG.E.S8 R25, desc[UR4][R6.64+0x4] ;  /* 0x0000040406197981 */ /* 0x000ee2000c1e1300 */
[----:B-1----:R-:W-:-:S05]  /*0310*/  IMAD.WIDE R14, R19, 0x4, R4 ;  /* 0x00000004130e7825 */ /* 0x002fca00078e0204 */
        /* <DEDUP_REMOVED lines=34> */
[----:B------:R-:W4:Y:S01]  /*0540*/  LDG.E.S8 R21, desc[UR4][R6.64+0xd] ;  /* 0x00000d0406157981 */ /* 0x000f22000c1e1300 */
[----:B-1----:R-:W-:-:S05]  /*0550*/  IMAD.WIDE R14, R19, 0x4, R4 ;  /* 0x00000004130e7825 */ /* 0x002fca00078e0204 */
[----:B----4-:R3:W-:Y:S04]  /*0560*/  REDG.E.ADD.STRONG.GPU desc[UR4][R14.64], R21 ;  /* 0x000000150e00798e */ /* 0x0107e8000c12e104 */
[----:B------:R-:W2:Y:S04]  /*0570*/  LDG.E R19, desc[UR4][R8.64+0x38] ;  /* 0x0000380408137981 */ /* 0x000ea8000c1e1900 */
[----:B------:R-:W4:Y:S01]  /*0580*/  LDG.E.S8 R23, desc[UR4][R6.64+0xe] ;  /* 0x00000e0406177981 */ /* 0x000f22000c1e1300 */
[----:B------:R-:W-:Y:S01]  /*0590*/  IADD3 R11, PT, PT, R11, 0x10, RZ ;  /* 0x000000100b0b7810 */ /* 0x000fe20007ffe0ff */
[----:B--2---:R-:W-:-:S05]  /*05a0*/  IMAD.WIDE R16, R19, 0x4, R4 ;  /* 0x0000000413107825 */ /* 0x004fca00078e0204 */
[----:B----4-:R3:W-:Y:S04]  /*05b0*/  REDG.E.ADD.STRONG.GPU desc[UR4][R16.64], R23 ;  /* 0x000000171000798e */ /* 0x0107e8000c12e104 */
[----:B------:R-:W2:Y:S04]  /*05c0*/  LDG.E R19, desc[UR4][R8.64+0x3c] ;  /* 0x00003c0408137981 */ /* 0x000ea8000c1e1900 */
[----:B------:R-:W4:Y:S01]  /*05d0*/  LDG.E.S8 R27, desc[UR4][R6.64+0xf] ;  /* 0x00000f04061b7981 */ /* 0x000f22000c1e1300 */
[----:B------:R-:W-:Y:S02]  /*05e0*/  ISETP.NE.AND P1, PT, R11, RZ, PT ;  /* 0x000000ff0b00720c */ /* 0x000fe40003f25270 */
[----:B------:R-:W-:Y:S01]  /*05f0*/  IADD3 R10, PT, PT, R10, 0x10, RZ ;  /* 0x000000100a0a7810 */ /* 0x000fe20007ffe0ff */
[----:B--2---:R-:W-:-:S05]  /*0600*/  IMAD.WIDE R4, R19, 0x4, R4 ;  /* 0x0000000413047825 */ /* 0x004fca00078e0204 */
[----:B----4-:R3:W-:Y:S05]  /*0610*/  REDG.E.ADD.STRONG.GPU desc[UR4][R4.64], R27 ;  /* 0x0000001b0400798e */ /* 0x0107ea000c12e104 */
[----:B------:R-:W-:Y:S05]  /*0620*/  @P1 BRA `(.L_x_70) ;  /* 0xfffffff800dc1947 */ /* 0x000fea000383ffff */
.L_x_69:
[----:B------:R-:W-:Y:S05]  /*0630*/  @!P0 EXIT ;  /* 0x000000000000894d */ /* 0x000fea0003800000 */
[----:B------:R-:W-:Y:S02]  /*0640*/  ISETP.GE.U32.AND P1, PT, R18, 0x8, PT ;  /* 0x000000081200780c */ /* 0x000fe40003f26070 */
[----:B---3--:R-:W-:-:S04]  /*0650*/  LOP3.LUT R16, R2, 0x7, RZ, 0xc0, !PT ;  /* 0x0000000702107812 */ /* 0x008fc800078ec0ff */
[----:B------:R-:W-:-:S07]  /*0660*/  ISETP.NE.AND P0, PT, R16, RZ, PT ;  /* 0x000000ff1000720c */ /* 0x000fce0003f05270 */
[----:B------:R-:W-:Y:S06]  /*0670*/  @!P1 BRA `(.L_x_71) ;  /* 0x0000000000a09947 */ /* 0x000fec0003800000 */
[----:B------:R-:W0:Y:S01]  /*0680*/  LDC.64 R6, c[0x0][0x398] ;  /* 0x0000e600ff067b82 */ /* 0x000e220000000a00 */
[----:B------:R-:W1:Y:S01]  /*0690*/  LDCU.64 UR6, c[0x0][0x390] ;  /* 0x00007200ff0677ac */ /* 0x000e620008000a00 */
[----:B------:R-:W-:-:S06]  /*06a0*/  IADD3 R5, PT, PT, R0, R3, RZ ;  /* 0x0000000300057210 */ /* 0x000fcc0007ffe0ff */
[----:B------:R-:W2:Y:S01]  /*06b0*/  LDC.64 R8, c[0x0][0x380] ;  /* 0x0000e000ff087b82 */ /* 0x000ea20000000a00 */
[C---:B-1----:R-:W-:Y:S01]  /*06c0*/  IADD3 R4, P1, PT, R5.reuse, UR6, RZ ;  /* 0x0000000605047c10 */ /* 0x042fe2000ff3e0ff */
[----:B0-----:R-:W-:-:S03]  /*06d0*/  IMAD.WIDE R6, R5, 0x4, R6 ;  /* 0x0000000405067825 */ /* 0x001fc600078e0206 */
[----:B------:R-:W-:Y:S02]  /*06e0*/  LEA.HI.X.SX32 R5, R5, UR7, 0x1, P1 ;  /* 0x0000000705057c11 */ /* 0x000fe400088f0eff */
        /* <DEDUP_REMOVED lines=25> */
[----:B------:R-:W2:Y:S01]  /*0880*/  LDG.E.S8 R21, desc[UR4][R4.64+0x6] ;  /* 0x0000060404157981 */ /* 0x000ea2000c1e1300 */
[----:B0-----:R-:W-:-:S05]  /*0890*/  IMAD.WIDE R10, R17, 0x4, R8 ;  /* 0x00000004110a7825 */ /* 0x001fca00078e0208 */
[----:B--2---:R1:W-:Y:S04]  /*08a0*/  REDG.E.ADD.STRONG.GPU desc[UR4][R10.64], R21 ;  /* 0x000000150a00798e */ /* 0x0043e8000c12e104 */
[----:B------:R-:W2:Y:S04]  /*08b0*/  LDG.E R17, desc[UR4][R6.64+0x1c] ;  /* 0x00001c0406117981 */ /* 0x000ea8000c1e1900 */
[----:B------:R-:W3:Y:S01]  /*08c0*/  LDG.E.S8 R25, desc[UR4][R4.64+0x7] ;  /* 0x0000070404197981 */ /* 0x000ee2000c1e1300 */
[----:B--2---:R-:W-:-:S05]  /*08d0*/  IMAD.WIDE R8, R17, 0x4, R8 ;  /* 0x0000000411087825 */ /* 0x004fca00078e0208 */
[----:B---3--:R1:W-:Y:S01]  /*08e0*/  REDG.E.ADD.STRONG.GPU desc[UR4][R8.64], R25 ;  /* 0x000000190800798e */ /* 0x0083e2000c12e104 */
[----:B------:R-:W-:-:S07]  /*08f0*/  IADD3 R3, PT, PT, R3, 0x8, RZ ;  /* 0x0000000803037810 */ /* 0x000fce0007ffe0ff */
.L_x_71:
[----:B------:R-:W-:Y:S05]  /*0900*/  @!P0 EXIT ;  /* 0x000000000000894d */ /* 0x000fea0003800000 */
[----:B------:R-:W-:Y:S02]  /*0910*/  ISETP.GE.U32.AND P1, PT, R16, 0x4, PT ;  /* 0x000000041000780c */ /* 0x000fe40003f26070 */
[----:B------:R-:W-:-:S04]  /*0920*/  LOP3.LUT R2, R2, 0x3, RZ, 0xc0, !PT ;  /* 0x0000000302027812 */ /* 0x000fc800078ec0ff */
[----:B------:R-:W-:-:S07]  /*0930*/  ISETP.NE.AND P0, PT, R2, RZ, PT ;  /* 0x000000ff0200720c */ /* 0x000fce0003f05270 */
[----:B------:R-:W-:Y:S06]  /*0940*/  @!P1 BRA `(.L_x_72) ;  /* 0x0000000000609947 */ /* 0x000fec0003800000 */
[----:B-1----:R-:W0:Y:S01]  /*0950*/  LDC.64 R8, c[0x0][0x398] ;  /* 0x0000e600ff087b82 */ /* 0x002e220000000a00 */
        /* <DEDUP_REMOVED lines=21> */
[----:B---3--:R0:W-:Y:S01]  /*0ab0*/  REDG.E.ADD.STRONG.GPU desc[UR4][R6.64], R25 ;  /* 0x000000190600798e */ /* 0x0081e2000c12e104 */
[----:B------:R-:W-:-:S07]  /*0ac0*/  IADD3 R3, PT, PT, R3, 0x4, RZ ;  /* 0x0000000403037810 */ /* 0x000fce0007ffe0ff */
.L_x_72:
[----:B------:R-:W-:Y:S05]  /*0ad0*/  @!P0 EXIT ;  /* 0x000000000000894d */ /* 0x000fea0003800000 */
[----:B-1----:R-:W1:Y:S01]  /*0ae0*/  LDC.64 R8, c[0x0][0x398] ;  /* 0x0000e600ff087b82 */ /* 0x002e620000000a00 */
[----:B0-----:R-:W-:Y:S01]  /*0af0*/  IADD3 R13, PT, PT, R0, R3, RZ ;  /* 0x00000003000d7210 */ /* 0x001fe20007ffe0ff */
[----:B------:R-:W0:Y:S01]  /*0b00*/  LDCU.64 UR6, c[0x0][0x390] ;  /* 0x00007200ff0677ac */ /* 0x000e220008000a00 */
[----:B------:R-:W-:-:S05]  /*0b10*/  IADD3 R0, PT, PT, -R2, RZ, RZ ;  /* 0x000000ff02007210 */ /* 0x000fca0007ffe1ff */
[----:B------:R-:W2:Y:S02]  /*0b20*/  LDC.64 R10, c[0x0][0x380] ;  /* 0x0000e000ff0a7b82 */ /* 0x000ea40000000a00 */
.L_x_73:
[C---:B-1----:R-:W-:Y:S01]  /*0b30*/  IMAD.WIDE R2, R13.reuse, 0x4, R8 ;  /* 0x000000040d027825 */ /* 0x042fe200078e0208 */
[----:B0-----:R-:W-:-:S04]  /*0b40*/  IADD3 R6, P0, PT, R13, UR6, RZ ;  /* 0x000000060d067c10 */ /* 0x001fc8000ff1e0ff */
[----:B---3--:R-:W-:Y:S01]  /*0b50*/  LEA.HI.X.SX32 R7, R13, UR7, 0x1, P0 ;  /* 0x000000070d077c11 */ /* 0x008fe200080f0eff */
[----:B------:R-:W2:Y:S05]  /*0b60*/  LDG.E R3, desc[UR4][R2.64] ;  /* 0x0000000402037981 */ /* 0x000eaa000c1e1900 */
[----:B------:R-:W3:Y:S01]  /*0b70*/  LDG.E.S8 R7, desc[UR4][R6.64] ;  /* 0x0000000406077981 */ /* 0x000ee2000c1e1300 */
[----:B------:R-:W-:-:S04]  /*0b80*/  IADD3 R0, PT, PT, R0, 0x1, RZ ;  /* 0x0000000100007810 */ /* 0x000fc80007ffe0ff */
[----:B------:R-:W-:Y:S02]  /*0b90*/  ISETP.NE.AND P0, PT, R0, RZ, PT ;  /* 0x000000ff0000720c */ /* 0x000fe40003f05270 */
[----:B------:R-:W-:Y:S01]  /*0ba0*/  IADD3 R13, PT, PT, R13, 0x1, RZ ;  /* 0x000000010d0d7810 */ /* 0x000fe20007ffe0ff */
[----:B--2---:R-:W-:-:S05]  /*0bb0*/  IMAD.WIDE R4, R3, 0x4, R10 ;  /* 0x0000000403047825 */ /* 0x004fca00078e020a */
[----:B---3--:R3:W-:Y:S05]  /*0bc0*/  REDG.E.ADD.STRONG.GPU desc[UR4][R4.64], R7 ;  /* 0x000000070400798e */ /* 0x0087ea000c12e104 */
[----:B------:R-:W-:Y:S05]  /*0bd0*/  @P0 BRA `(.L_x_73) ;  /* 0xfffffffc00d40947 */ /* 0x000fea000383ffff */
[----:B------:R-:W-:Y:S05]  /*0be0*/  EXIT ;  /* 0x000000000000794d */ /* 0x000fea0003800000 */
.L_x_74:
        /* <DEDUP_REMOVED lines=9> */
.L_x_83:


//--------------------- .text._Z19matrix_mul_syn_currPiPKbPKaS_ii --------------------------
	.section	.text._Z19matrix_mul_syn_currPiPKbPKaS_ii,"ax",@progbits
	.align	128
        .global         _Z19matrix_mul_syn_currPiPKbPKaS_ii
        .type           _Z19matrix_mul_syn_currPiPKbPKaS_ii,@function
        .size           _Z19matrix_mul_syn_currPiPKbPKaS_ii,(.L_x_84 - _Z19matrix_mul_syn_currPiPKbPKaS_ii)
        .other          _Z19matrix_mul_syn_currPiPKbPKaS_ii,@"STO_CUDA_ENTRY STV_DEFAULT"
_Z19matrix_mul_syn_currPiPKbPKaS_ii:
.text._Z19matrix_mul_syn_currPiPKbPKaS_ii:
[----:B------:R-:W-:Y:S01]  /*0000*/  LDC R1, c[0x0][0x37c] ;  /* 0x0000df00ff017b82 */ /* 0x000fe20000000800 */
[----:B------:R-:W0:Y:S07]  /*0010*/  S2R R3, SR_TID.Y ;  /* 0x0000000000037919 */ /* 0x000e2e0000002200 */
[----:B------:R-:W0:Y:S01]  /*0020*/  S2UR UR4, SR_CTAID.Y ;  /* 0x00000000000479c3 */ /* 0x000e220000002600 */
[----:B------:R-:W1:Y:S01]  /*0030*/  LDCU.64 UR6, c[0x0][0x3a0] ;  /* 0x00007400ff0677ac */ /* 0x000e620008000a00 */
[----:B------:R-:W2:Y:S06]  /*0040*/  S2R R2, SR_TID.X ;  /* 0x0000000000027919 */ /* 0x000eac0000002100 */
[----:B------:R-:W0:Y:S08]  /*0050*/  LDC R0, c[0x0][0x364] ;  /* 0x0000d900ff007b82 */ /* 0x000e300000000800 */
[----:B------:R-:W2:Y:S08]  /*0060*/  S2UR UR5, SR_CTAID.X ;  /* 0x00000000000579c3 */ /* 0x000eb00000002500 */
[----:B------:R-:W2:Y:S01]  /*0070*/  LDC R5, c[0x0][0x360] ;  /* 0x0000d800ff057b82 */ /* 0x000ea20000000800 */
[----:B0-----:R-:W-:-:S05]  /*0080*/  IMAD R0, R0, UR4, R3 ;  /* 0x0000000400007c24 */ /* 0x001fca000f8e0203 */
[----:B-1----:R-:W-:Y:S01]  /*0090*/  ISETP.GE.AND P0, PT, R0, UR7, PT ;  /* 0x0000000700007c0c */ /* 0x002fe2000bf06270 */
[----:B--2---:R-:W-:-:S05]  /*00a0*/  IMAD R5, R5, UR5, R2 ;  /* 0x0000000505057c24 */ /* 0x004fca000f8e0202 */
[----:B------:R-:W-:-:S13]  /*00b0*/  ISETP.GE.OR P0, PT, R5, UR6, P0 ;  /* 0x0000000605007c0c */ /* 0x000fda0008706670 */
[----:B------:R-:W-:Y:S05]  /*00c0*/  @P0 EXIT ;  /* 0x000000000000094d */ /* 0x000fea0003800000 */
[----:B------:R-:W0:Y:S01]  /*00d0*/  LDCU.64 UR8, c[0x0][0x388] ;  /* 0x00007100ff0877ac */ /* 0x000e220008000a00 */
[----:B------:R-:W1:Y:S01]  /*00e0*/  LDCU.64 UR4, c[0x0][0x358] ;  /* 0x00006b00ff0477ac */ /* 0x000e620008000a00 */
[----:B0-----:R-:W-:-:S04]  /*00f0*/  IADD3 R2, P0, PT, R5, UR8, RZ ;  /* 0x0000000805027c10 */ /* 0x001fc8000ff1e0ff */
[----:B------:R-:W-:-:S05]  /*0100*/  LEA.HI.X.SX32 R3, R5, UR9, 0x1, P0 ;  /* 0x0000000905037c11 */ /* 0x000fca00080f0eff */
[----:B-1----:R-:W2:Y:S02]  /*0110*/  LDG.E.U8 R2, desc[UR4][R2.64] ;  /* 0x0000000402027981 */ /* 0x002ea4000c1e1100 */
[----:B--2---:R-:W-:-:S13]  /*0120*/  ISETP.NE.AND P0, PT, R2, RZ, PT ;  /* 0x000000ff0200720c */ /* 0x004fda0003f05270 */
[----:B------:R-:W-:Y:S05]  /*0130*/  @!P0 EXIT ;  /* 0x000000000000894d */ /* 0x000fea0003800000 */
[----:B------:R-:W0:Y:S01]  /*0140*/  LDC.64 R2, c[0x0][0x398] ;  /* 0x0000e600ff027b82 */ /* 0x000e220000000a00 */
[----:B------:R-:W1:Y:S01]  /*0150*/  LDCU.64 UR8, c[0x0][0x390] ;  /* 0x00007200ff0877ac */ /* 0x000e620008000a00 */
[----:B------:R-:W-:-:S05]  /*0160*/  IMAD R5, R5, UR7, R0 ;  /* 0x0000000705057c24 */ /* 0x000fca000f8e0200 */
[----:B-1----:R-:W-:-:S04]  /*0170*/  IADD3 R6, P0, PT, R5, UR8, RZ ;  /* 0x0000000805067c10 */ /* 0x002fc8000ff1e0ff */
[C---:B------:R-:W-:Y:S01]  /*0180*/  LEA.HI.X.SX32 R7, R5.reuse, UR9, 0x1, P0 ;  /* 0x0000000905077c11 */ /* 0x040fe200080f0eff */
[----:B0-----:R-:W-:Y:S02]  /*0190*/  IMAD.WIDE R2, R5, 0x4, R2 ;  /* 0x0000000405027825 */ /* 0x001fe400078e0202 */
[----:B------:R-:W0:Y:S03]  /*01a0*/  LDC.64 R4, c[0x0][0x380] ;  /* 0x0000e000ff047b82 */ /* 0x000e260000000a00 */
[----:B------:R-:W2:Y:S04]  /*01b0*/  LDG.E.S8 R7, desc[UR4][R6.64] ;  /* 0x0000000406077981 */ /* 0x000ea8000c1e1300 */
[----:B------:R-:W0:Y:S02]  /*01c0*/  LDG.E R3, desc[UR4][R2.64] ;  /* 0x0000000402037981 */ /* 0x000e24000c1e1900 */
[----:B0-----:R-:W-:-:S05]  /*01d0*/  IMAD.WIDE R4, R3, 0x4, R4 ;  /* 0x0000000403047825 */ /* 0x001fca00078e0204 */
[----:B--2---:R-:W-:Y:S01]  /*01e0*/  REDG.E.ADD.STRONG.GPU desc[UR4][R4.64], R7 ;  /* 0x000000070400798e */ /* 0x004fe2000c12e104 */
[----:B------:R-:W-:Y:S05]  /*01f0*/  EXIT ;  /* 0x000000000000794d */ /* 0x000fea0003800000 */
.L_x_75:
        /* <DEDUP_REMOVED lines=16> */
.L_x_84:


//--------------------- .nv.global.init           --------------------------
	.section	.nv.global.init,"aw",@progbits
	.align	4
.nv.global.init:
	.type		mrg32k3aM1SubSeq,@object
	.size		mrg32k3aM1SubSeq,(mrg32k3aM2SubSeq - mrg32k3aM1SubSeq)
mrg32k3aM1SubSeq:
        /*0000*/ 	.byte	0x0b, 0xcc, 0xee, 0x04, 0x73, 0x29, 0x8b, 0x6f, 0xf6, 0x53, 0x03, 0xf6, 0x23, 0xf6, 0xea, 0xda
        /* <DEDUP_REMOVED lines=125> */
	.type		mrg32k3aM2SubSeq,@object
	.size		mrg32k3aM2SubSeq,(mrg32k3aM1 - mrg32k3aM2SubSeq)
mrg32k3aM2SubSeq:
        /* <DEDUP_REMOVED lines=126> */
	.type		mrg32k3aM1,@object
	.size		mrg32k3aM1,(mrg32k3aM1Seq - mrg32k3aM1)
mrg32k3aM1:
        /* <DEDUP_REMOVED lines=144> */
	.type		mrg32k3aM1Seq,@object
	.size		mrg32k3aM1Seq,(mrg32k3aM2 - mrg32k3aM1Seq)
mrg32k3aM1Seq:
        /* <DEDUP_REMOVED lines=144> */
	.type		mrg32k3aM2,@object
	.size		mrg32k3aM2,(mrg32k3aM2Seq - mrg32k3aM2)
mrg32k3aM2:
        /* <DEDUP_REMOVED lines=144> */
	.type		mrg32k3aM2Seq,@object
	.size		mrg32k3aM2Seq,(precalc_xorwow_matrix - mrg32k3aM2Seq)
mrg32k3aM2Seq:
        /* <DEDUP_REMOVED lines=144> */
	.type		precalc_xorwow_matrix,@object
	.size		precalc_xorwow_matrix,(precalc_xorwow_offset_matrix - precalc_xorwow_matrix)
precalc_xorwow_matrix:
        /* <DEDUP_REMOVED lines=6400> */
	.type		precalc_xorwow_offset_matrix,@object
	.size		precalc_xorwow_offset_matrix,(.L_1 - precalc_xorwow_offset_matrix)
precalc_xorwow_offset_matrix:
        /* <DEDUP_REMOVED lines=6400> */
.L_1:


//--------------------- .nv.shared.reserved.0     --------------------------
	.section	.nv.shared.reserved.0,"aw",@nobits
	.weak		__nv_reservedSMEM_offset_0_alias
	.size		__nv_reservedSMEM_offset_0_alias, 0, 64
	.other		__nv_reservedSMEM_offset_0_alias,@"STO_CUDA_RESERVED_SHARED STV_DEFAULT"
__nv_reservedSMEM_offset_0_alias:
	.zero		0
	.zero		64


//--------------------- .nv.constant0._Z15make_some_noisePfii --------------------------
	.section	.nv.constant0._Z15make_some_noisePfii,"a",@progbits
	.sectionflags	@""
	.align	4
.nv.constant0._Z15make_some_noisePfii:
	.zero		912


//--------------------- .nv.constant0._Z19define_static_stuffPfS_Pbfffiii --------------------------
	.section	.nv.constant0._Z19define_static_stuffPfS_Pbfffiii,"a",@progbits
	.sectionflags	@""
	.align	4
.nv.constant0._Z19define_static_stuffPfS_Pbfffiii:
	.zero		944


//--------------------- .nv.constant0._Z15define_synapsesPffffiii --------------------------
	.section	.nv.constant0._Z15define_synapsesPffffiii,"a",@progbits
	.sectionflags	@""
	.align	4
.nv.constant0._Z15define_synapsesPffffiii:
	.zero		928


//--------------------- .nv.constant0._Z12init_neuronsPfS_Pii --------------------------
	.section	.nv.constant0._Z12init_neuronsPfS_Pii,"a",@progbits
	.sectionflags	@""
	.align	4
.nv.constant0._Z12init_neuronsPfS_Pii:
	.zero		924


//--------------------- .nv.constant0._Z13update_neuronPfS_S_PiS_S_iiiifi --------------------------
	.section	.nv.constant0._Z13update_neuronPfS_S_PiS_S_iiiifi,"a",@progbits
	.sectionflags	@""
	.align	4
.nv.constant0._Z13update_neuronPfS_S_PiS_S_iiiifi:
	.zero		968


//--------------------- .nv.constant0._Z15synapse_currentPiPKbPKaS_ii --------------------------
	.section	.nv.constant0._Z15synapse_currentPiPKbPKaS_ii,"a",@progbits
	.sectionflags	@""
	.align	4
.nv.constant0._Z15synapse_currentPiPKbPKaS_ii:
	.zero		936


//--------------------- .nv.constant0._Z19matrix_mul_syn_currPiPKbPKaS_ii --------------------------
	.section	.nv.constant0._Z19matrix_mul_syn_currPiPKbPKaS_ii,"a",@progbits
	.sectionflags	@""
	.align	4
.nv.constant0._Z19matrix_mul_syn_currPiPKbPKaS_ii:
	.zero		936


//--------------------- SYMBOLS --------------------------

	.type		.nv.reservedSmem.offset0,@object
	.size		.nv.reservedSmem.offset0,0x4
